	.headerflags	@"EF_CUDA_TEXMODE_UNIFIED EF_CUDA_64BIT_ADDRESS EF_CUDA_SM86 EF_CUDA_VIRTUAL_SM(EF_CUDA_SM86)"
	.elftype	@"ET_EXEC"


//--------------------- .nv.info                  --------------------------
	.section	.nv.info,"",@"SHT_CUDA_INFO"
	.align	4


	//----- nvinfo : EIATTR_REGCOUNT
	.align		4
        /*0000*/ 	.byte	0x04, 0x2f
        /*0002*/ 	.short	(.L_1 - .L_0)
	.align		4
.L_0:
        /*0004*/ 	.word	index@(triton_mm)
        /*0008*/ 	.word	0x00000096


	//----- nvinfo : EIATTR_MIN_STACK_SIZE
	.align		4
.L_1:
        /*000c*/ 	.byte	0x04, 0x12
        /*000e*/ 	.short	(.L_3 - .L_2)
	.align		4
.L_2:
        /*0010*/ 	.word	index@(triton_mm)
        /*0014*/ 	.word	0x00000000


	//----- nvinfo : EIATTR_FRAME_SIZE
	.align		4
.L_3:
        /*0018*/ 	.byte	0x04, 0x11
        /*001a*/ 	.short	(.L_5 - .L_4)
	.align		4
.L_4:
        /*001c*/ 	.word	index@(triton_mm)
        /*0020*/ 	.word	0x00000000


	//----- nvinfo : EIATTR_MIN_STACK_SIZE
	.align		4
.L_5:
        /*0024*/ 	.byte	0x04, 0x12
        /*0026*/ 	.short	(.L_7 - .L_6)
	.align		4
.L_6:
        /*0028*/ 	.word	index@(triton_mm)
        /*002c*/ 	.word	0x00000000
.L_7:


//--------------------- .nv.info.triton_mm        --------------------------
	.section	.nv.info.triton_mm,"",@"SHT_CUDA_INFO"
	.sectionflags	@""
	.align	4


	//----- nvinfo : EIATTR_CUDA_API_VERSION
	.align		4
        /*0000*/ 	.byte	0x04, 0x37
        /*0002*/ 	.short	(.L_9 - .L_8)
.L_8:
        /*0004*/ 	.word	0x0000007c


	//----- nvinfo : EIATTR_SW2861232_WAR
	.align		4
.L_9:
        /*0008*/ 	.byte	0x01, 0x35
	.zero		2


	//----- nvinfo : EIATTR_PARAM_CBANK
	.align		4
        /*000c*/ 	.byte	0x04, 0x0a
        /*000e*/ 	.short	(.L_11 - .L_10)
	.align		4
.L_10:
        /*0010*/ 	.word	index@(.nv.constant0.triton_mm)
        /*0014*/ 	.short	0x0160
        /*0016*/ 	.short	0x0020


	//----- nvinfo : EIATTR_CBANK_PARAM_SIZE
	.align		4
.L_11:
        /*0018*/ 	.byte	0x03, 0x19
        /*001a*/ 	.short	0x0020


	//----- nvinfo : EIATTR_KPARAM_INFO
	.align		4
        /*001c*/ 	.byte	0x04, 0x17
        /*001e*/ 	.short	(.L_13 - .L_12)
.L_12:
        /*0020*/ 	.word	0x00000000
        /*0024*/ 	.short	0x0003
        /*0026*/ 	.short	0x0018
        /*0028*/ 	.byte	0x00, 0xf4, 0x21, 0x00


	//----- nvinfo : EIATTR_KPARAM_INFO
	.align		4
.L_13:
        /*002c*/ 	.byte	0x04, 0x17
        /*002e*/ 	.short	(.L_15 - .L_14)
.L_14:
        /*0030*/ 	.word	0x00000000
        /*0034*/ 	.short	0x0002
        /*0036*/ 	.short	0x0010
        /*0038*/ 	.byte	0x00, 0xf4, 0x21, 0x00


	//----- nvinfo : EIATTR_KPARAM_INFO
	.align		4
.L_15:
        /*003c*/ 	.byte	0x04, 0x17
        /*003e*/ 	.short	(.L_17 - .L_16)
.L_16:
        /*0040*/ 	.word	0x00000000
        /*0044*/ 	.short	0x0001
        /*0046*/ 	.short	0x0008
        /*0048*/ 	.byte	0x00, 0xf4, 0x21, 0x00


	//----- nvinfo : EIATTR_KPARAM_INFO
	.align		4
.L_17:
        /*004c*/ 	.byte	0x04, 0x17
        /*004e*/ 	.short	(.L_19 - .L_18)
.L_18:
        /*0050*/ 	.word	0x00000000
        /*0054*/ 	.short	0x0000
        /*0056*/ 	.short	0x0000
        /*0058*/ 	.byte	0x00, 0xf4, 0x21, 0x00


	//----- nvinfo : EIATTR_MAXREG_COUNT
	.align		4
.L_19:
        /*005c*/ 	.byte	0x03, 0x1b
        /*005e*/ 	.short	0x00ff


	//----- nvinfo : EIATTR_EXIT_INSTR_OFFSETS
	.align		4
        /*0060*/ 	.byte	0x04, 0x1c
        /*0062*/ 	.short	(.L_21 - .L_20)


	//   ....[0]....
.L_20:
        /*0064*/ 	.word	0x00005390


	//   ....[1]....
        /*0068*/ 	.word	0x000053e0


	//----- nvinfo : EIATTR_REQNTID
	.align		4
.L_21:
        /*006c*/ 	.byte	0x04, 0x10
        /*006e*/ 	.short	(.L_23 - .L_22)
.L_22:
        /*0070*/ 	.word	0x00000080
        /*0074*/ 	.word	0x00000001
        /*0078*/ 	.word	0x00000001
.L_23:


//--------------------- .nv.callgraph             --------------------------
	.section	.nv.callgraph,"",@"SHT_CUDA_CALLGRAPH"
	.align	4
	.sectionentsize	8
	.align		4
        /*0000*/ 	.word	0x00000000
	.align		4
        /*0004*/ 	.word	0xffffffff
	.align		4
        /*0008*/ 	.word	0x00000000
	.align		4
        /*000c*/ 	.word	0xfffffffe
	.align		4
        /*0010*/ 	.word	0x00000000
	.align		4
        /*0014*/ 	.word	0xfffffffd
	.align		4
        /*0018*/ 	.word	0x00000000
	.align		4
        /*001c*/ 	.word	0xfffffffc


//--------------------- .nv.rel.action            --------------------------
	.section	.nv.rel.action,"",@"SHT_CUDA_RELOCINFO"
	.align	8
	.sectionentsize	8
        /*0000*/ 	.byte	0x73, 0x00, 0x00, 0x00, 0x00, 0x00, 0x00, 0x00, 0x00, 0x00, 0x00, 0x11, 0x25, 0x00, 0x05, 0x36


//--------------------- .nv.constant0.triton_mm   --------------------------
	.section	.nv.constant0.triton_mm,"a",@progbits
	.sectionflags	@""
	.align	4
.nv.constant0.triton_mm:
	.zero		384


//--------------------- .text.triton_mm           --------------------------
	.section	.text.triton_mm,"ax",@progbits
	.sectionflags	@"SHF_BARRIERS=1"
	.sectioninfo	@"SHI_REGISTERS=150"
	.align	128
        .global         triton_mm
        .type           triton_mm,@function
        .size           triton_mm,(.L_x_1 - triton_mm)
        .other          triton_mm,@"STO_CUDA_ENTRY STV_DEFAULT"
triton_mm:
.text.triton_mm:
[----:B------:R-:W-:Y:S02]  /*0000*/  IMAD.MOV.U32 R1, RZ, RZ, c[0x0][0x28] ;  /* 0x00000a00ff017624 */ /* 0x000fe400078e00ff */
[----:B------:R-:W1:Y:S01]  /*0010*/  S2R R9, SR_CTAID.X ;  /* 0x0000000000097919 */ /* 0x000e620000002500 */
[----:B------:R-:W-:Y:S01]  /*0020*/  IMAD.MOV.U32 R5, RZ, RZ, -0x8 ;  /* 0xfffffff8ff057424 */ /* 0x000fe200078e00ff */
[----:B------:R-:W-:Y:S01]  /*0030*/  ULDC.64 UR4, c[0x0][0x118] ;  /* 0x0000460000047ab9 */ /* 0x000fe20000000a00 */
[----:B------:R-:W-:Y:S02]  /*0040*/  IMAD.MOV.U32 R57, RZ, RZ, 0x2 ;  /* 0x00000002ff397424 */ /* 0x000fe400078e00ff */
[----:B-1----:R-:W-:-:S05]  /*0050*/  IMAD.HI R0, R9, 0x2aaaaaab, RZ ;  /* 0x2aaaaaab09007827 */ /* 0x002fca00078e02ff */
[----:B------:R-:W-:-:S04]  /*0060*/  SHF.R.U32.HI R3, RZ, 0x1f, R0 ;  /* 0x0000001fff037819 */ /* 0x000fc80000011600 */
[----:B------:R-:W-:-:S05]  /*0070*/  LEA.HI.SX32 R0, R0, R3, 0x1a ;  /* 0x0000000300007211 */ /* 0x000fca00078fd2ff */
[C---:B------:R-:W-:Y:S02]  /*0080*/  IMAD R2, R0.reuse, R5, 0x2 ;  /* 0x0000000200027424 */ /* 0x040fe400078e0205 */
[----:B------:R-:W-:-:S03]  /*0090*/  IMAD R7, R0, -0x180, R9 ;  /* 0xfffffe8000077824 */ /* 0x000fc600078e0209 */
[----:B------:R-:W-:Y:S02]  /*00a0*/  IMNMX R4, R2, 0x8, PT ;  /* 0x0000000802047817 */ /* 0x000fe40003800200 */
[----:B------:R-:W-:Y:S02]  /*00b0*/  IABS R10, R7 ;  /* 0x00000007000a7213 */ /* 0x000fe40000000000 */
[-C--:B------:R-:W-:Y:S02]  /*00c0*/  IABS R11, R4.reuse ;  /* 0x00000004000b7213 */ /* 0x080fe40000000000 */
[-C--:B------:R-:W-:Y:S02]  /*00d0*/  IABS R8, R4.reuse ;  /* 0x0000000400087213 */ /* 0x080fe40000000000 */
[----:B------:R-:W1:Y:S01]  /*00e0*/  I2F.RP R5, R11 ;  /* 0x0000000b00057306 */ /* 0x000e620000209400 */
[----:B------:R-:W-:Y:S02]  /*00f0*/  LOP3.LUT R7, R7, R4, RZ, 0x3c, !PT ;  /* 0x0000000407077212 */ /* 0x000fe400078e3cff */
[----:B------:R-:W-:-:S02]  /*0100*/  IMAD.MOV R8, RZ, RZ, -R8 ;  /* 0x000000ffff087224 */ /* 0x000fc400078e0a08 */
[----:B------:R-:W-:-:S03]  /*0110*/  ISETP.GE.AND P3, PT, R7, RZ, PT ;  /* 0x000000ff0700720c */ /* 0x000fc60003f66270 */
[----:B-1----:R-:W1:Y:S02]  /*0120*/  MUFU.RCP R5, R5 ;  /* 0x0000000500057308 */ /* 0x002e640000001000 */
[----:B-1----:R-:W-:-:S06]  /*0130*/  IADD3 R2, R5, 0xffffffe, RZ ;  /* 0x0ffffffe05027810 */ /* 0x002fcc0007ffe0ff */
[----:B------:R1:W2:Y:S02]  /*0140*/  F2I.FTZ.U32.TRUNC.NTZ R3, R2 ;  /* 0x0000000200037305 */ /* 0x0002a4000021f000 */
[----:B-1----:R-:W-:Y:S02]  /*0150*/  IMAD.MOV.U32 R2, RZ, RZ, RZ ;  /* 0x000000ffff027224 */ /* 0x002fe400078e00ff */
[----:B--2---:R-:W-:-:S04]  /*0160*/  IMAD.MOV R6, RZ, RZ, -R3 ;  /* 0x000000ffff067224 */ /* 0x004fc800078e0a03 */
[----:B------:R-:W-:Y:S02]  /*0170*/  IMAD R13, R6, R11, RZ ;  /* 0x0000000b060d7224 */ /* 0x000fe400078e02ff */
[----:B------:R-:W-:Y:S02]  /*0180*/  IMAD.MOV.U32 R6, RZ, RZ, R10 ;  /* 0x000000ffff067224 */ /* 0x000fe400078e000a */
[----:B------:R-:W-:Y:S01]  /*0190*/  IMAD.HI.U32 R3, R3, R13, R2 ;  /* 0x0000000d03037227 */ /* 0x000fe200078e0002 */
[----:B------:R-:W-:-:S05]  /*01a0*/  IABS R2, R9 ;  /* 0x0000000900027213 */ /* 0x000fca0000000000 */
[----:B------:R-:W-:-:S04]  /*01b0*/  IMAD.HI.U32 R5, R3, R6, RZ ;  /* 0x0000000603057227 */ /* 0x000fc800078e00ff */
[----:B------:R-:W-:Y:S02]  /*01c0*/  IMAD R6, R5, R8, R6 ;  /* 0x0000000805067224 */ /* 0x000fe400078e0206 */
[----:B------:R-:W-:-:S03]  /*01d0*/  IMAD.HI.U32 R3, R3, R2, RZ ;  /* 0x0000000203037227 */ /* 0x000fc600078e00ff */
[----:B------:R-:W-:Y:S01]  /*01e0*/  ISETP.GT.U32.AND P2, PT, R11, R6, PT ;  /* 0x000000060b00720c */ /* 0x000fe20003f44070 */
[----:B------:R-:W-:Y:S02]  /*01f0*/  IMAD R2, R3, R8, R2 ;  /* 0x0000000803027224 */ /* 0x000fe400078e0202 */
[----:B------:R-:W1:Y:S03]  /*0200*/  S2R R3, SR_TID.X ;  /* 0x0000000000037919 */ /* 0x000e660000002100 */
[----:B------:R-:W-:-:S07]  /*0210*/  ISETP.GT.U32.AND P1, PT, R11, R2, PT ;  /* 0x000000020b00720c */ /* 0x000fce0003f24070 */
[--C-:B------:R-:W-:Y:S01]  /*0220*/  @!P2 IMAD.IADD R6, R6, 0x1, -R11.reuse ;  /* 0x000000010606a824 */ /* 0x100fe200078e0a0b */
[----:B------:R-:W-:Y:S02]  /*0230*/  @!P2 IADD3 R5, R5, 0x1, RZ ;  /* 0x000000010505a810 */ /* 0x000fe40007ffe0ff */
[----:B------:R-:W-:Y:S02]  /*0240*/  ISETP.GE.AND P2, PT, R9, RZ, PT ;  /* 0x000000ff0900720c */ /* 0x000fe40003f46270 */
[----:B------:R-:W-:Y:S01]  /*0250*/  ISETP.GE.U32.AND P0, PT, R6, R11, PT ;  /* 0x0000000b0600720c */ /* 0x000fe20003f06070 */
[----:B------:R-:W-:-:S05]  /*0260*/  @!P1 IMAD.IADD R2, R2, 0x1, -R11 ;  /* 0x0000000102029824 */ /* 0x000fca00078e0a0b */
[----:B------:R-:W-:Y:S02]  /*0270*/  ISETP.GT.U32.AND P1, PT, R11, R2, PT ;  /* 0x000000020b00720c */ /* 0x000fe40003f24070 */
[--C-:B-1----:R-:W-:Y:S02]  /*0280*/  SHF.R.U32.HI R7, RZ, 0x4, R3.reuse ;  /* 0x00000004ff077819 */ /* 0x102fe40000011603 */
[----:B------:R-:W-:-:S03]  /*0290*/  SHF.R.U32.HI R107, RZ, 0x1, R3 ;  /* 0x00000001ff6b7819 */ /* 0x000fc60000011603 */
[----:B------:R-:W-:Y:S02]  /*02a0*/  @P0 IADD3 R5, R5, 0x1, RZ ;  /* 0x0000000105050810 */ /* 0x000fe40007ffe0ff */
[----:B------:R-:W-:Y:S02]  /*02b0*/  ISETP.NE.AND P0, PT, R4, RZ, PT ;  /* 0x000000ff0400720c */ /* 0x000fe40003f05270 */
[----:B------:R-:W-:Y:S01]  /*02c0*/  SGXT.U32 R7, R7, 0x3 ;  /* 0x000000030707781a */ /* 0x000fe20000000000 */
[----:B------:R-:W-:Y:S01]  /*02d0*/  IMAD.MOV.U32 R6, RZ, RZ, R5 ;  /* 0x000000ffff067224 */ /* 0x000fe200078e0005 */
[----:B------:R-:W-:Y:S01]  /*02e0*/  LOP3.LUT R5, RZ, R4, RZ, 0x33, !PT ;  /* 0x00000004ff057212 */ /* 0x000fe200078e33ff */
[----:B------:R-:W-:Y:S02]  /*02f0*/  @!P1 IMAD.IADD R2, R2, 0x1, -R11 ;  /* 0x0000000102029824 */ /* 0x000fe400078e0a0b */
[----:B------:R-:W-:Y:S02]  /*0300*/  @!P3 IMAD.MOV R6, RZ, RZ, -R6 ;  /* 0x000000ffff06b224 */ /* 0x000fe400078e0a06 */
[----:B------:R-:W-:-:S03]  /*0310*/  @!P2 IMAD.MOV R2, RZ, RZ, -R2 ;  /* 0x000000ffff02a224 */ /* 0x000fc600078e0a02 */
[C---:B------:R-:W-:Y:S02]  /*0320*/  SEL R4, R5.reuse, R6, !P0 ;  /* 0x0000000605047207 */ /* 0x040fe40004000000 */
[----:B------:R-:W-:-:S03]  /*0330*/  SEL R5, R5, R2, !P0 ;  /* 0x0000000205057207 */ /* 0x000fc60004000000 */
[----:B------:R-:W-:Y:S02]  /*0340*/  IMAD.SHL.U32 R4, R4, 0x40, RZ ;  /* 0x0000004004047824 */ /* 0x000fe400078e00ff */
[----:B------:R-:W-:-:S03]  /*0350*/  IMAD R10, R0, 0x8, R5 ;  /* 0x00000008000a7824 */ /* 0x000fc600078e0205 */
[C---:B------:R-:W-:Y:S02]  /*0360*/  LOP3.LUT R15, R4.reuse, R7, RZ, 0xfc, !PT ;  /* 0x00000007040f7212 */ /* 0x040fe400078efcff */
[C-C-:B------:R-:W-:Y:S02]  /*0370*/  LOP3.LUT R16, R4.reuse, 0x8, R7.reuse, 0xfe, !PT ;  /* 0x0000000804107812 */ /* 0x140fe400078efe07 */
[C-C-:B------:R-:W-:Y:S01]  /*0380*/  LOP3.LUT R17, R4.reuse, 0x10, R7.reuse, 0xfe, !PT ;  /* 0x0000001004117812 */ /* 0x140fe200078efe07 */
[----:B------:R-:W-:Y:S01]  /*0390*/  IMAD.HI R6, R15, 0x2aaaaaab, RZ ;  /* 0x2aaaaaab0f067827 */ /* 0x000fe200078e02ff */
[C-C-:B------:R-:W-:Y:S02]  /*03a0*/  LOP3.LUT R18, R4.reuse, 0x18, R7.reuse, 0xfe, !PT ;  /* 0x0000001804127812 */ /* 0x140fe400078efe07 */
[----:B------:R-:W-:Y:S01]  /*03b0*/  LOP3.LUT R19, R4, 0x20, R7, 0xfe, !PT ;  /* 0x0000002004137812 */ /* 0x000fe200078efe07 */
[----:B------:R-:W-:Y:S01]  /*03c0*/  IMAD.HI R2, R16, 0x2aaaaaab, RZ ;  /* 0x2aaaaaab10027827 */ /* 0x000fe200078e02ff */
[----:B------:R-:W-:-:S02]  /*03d0*/  SHF.R.U32.HI R9, RZ, 0x1f, R6 ;  /* 0x0000001fff097819 */ /* 0x000fc40000011606 */
[--C-:B------:R-:W-:Y:S01]  /*03e0*/  LOP3.LUT R20, R4, 0x28, R7.reuse, 0xfe, !PT ;  /* 0x0000002804147812 */ /* 0x100fe200078efe07 */
[----:B------:R-:W-:Y:S01]  /*03f0*/  IMAD.HI R8, R17, 0x2aaaaaab, RZ ;  /* 0x2aaaaaab11087827 */ /* 0x000fe200078e02ff */
[----:B------:R-:W-:Y:S02]  /*0400*/  SHF.R.U32.HI R5, RZ, 0x1f, R2 ;  /* 0x0000001fff057819 */ /* 0x000fe40000011602 */
[----:B------:R-:W-:Y:S01]  /*0410*/  LEA.HI R36, R6, R9, RZ, 0x17 ;  /* 0x0000000906247211 */ /* 0x000fe200078fb8ff */
[----:B------:R-:W-:Y:S01]  /*0420*/  IMAD.HI R0, R18, 0x2aaaaaab, RZ ;  /* 0x2aaaaaab12007827 */ /* 0x000fe200078e02ff */
[----:B------:R-:W-:Y:S02]  /*0430*/  LEA.HI R37, R2, R5, RZ, 0x17 ;  /* 0x0000000502257211 */ /* 0x000fe400078fb8ff */
[----:B------:R-:W-:Y:S01]  /*0440*/  SHF.R.U32.HI R9, RZ, 0x1f, R8 ;  /* 0x0000001fff097819 */ /* 0x000fe20000011608 */
[----:B------:R-:W-:Y:S01]  /*0450*/  IMAD.HI R2, R19, 0x2aaaaaab, RZ ;  /* 0x2aaaaaab13027827 */ /* 0x000fe200078e02ff */
[----:B------:R-:W-:-:S02]  /*0460*/  LOP3.LUT R21, R4, 0x30, R7, 0xfe, !PT ;  /* 0x0000003004157812 */ /* 0x000fc400078efe07 */
[----:B------:R-:W-:Y:S01]  /*0470*/  SHF.R.U32.HI R5, RZ, 0x1f, R0 ;  /* 0x0000001fff057819 */ /* 0x000fe20000011600 */
[----:B------:R-:W-:Y:S01]  /*0480*/  IMAD.HI R6, R20, 0x2aaaaaab, RZ ;  /* 0x2aaaaaab14067827 */ /* 0x000fe200078e02ff */
[----:B------:R-:W-:Y:S02]  /*0490*/  LEA.HI R38, R8, R9, RZ, 0x17 ;  /* 0x0000000908267211 */ /* 0x000fe400078fb8ff */
[----:B------:R-:W-:Y:S01]  /*04a0*/  LOP3.LUT R22, R4, 0x38, R7, 0xfe, !PT ;  /* 0x0000003804167812 */ /* 0x000fe200078efe07 */
[----:B------:R-:W-:Y:S01]  /*04b0*/  IMAD R36, R36, -0xc00, R15 ;  /* 0xfffff40024247824 */ /* 0x000fe200078e020f */
[----:B------:R-:W-:Y:S01]  /*04c0*/  SHF.R.U32.HI R9, RZ, 0x1f, R2 ;  /* 0x0000001fff097819 */ /* 0x000fe20000011602 */
[----:B------:R-:W-:Y:S01]  /*04d0*/  IMAD R37, R37, -0xc00, R16 ;  /* 0xfffff40025257824 */ /* 0x000fe200078e0210 */
[----:B------:R-:W-:Y:S01]  /*04e0*/  LEA.HI R39, R0, R5, RZ, 0x17 ;  /* 0x0000000500277211 */ /* 0x000fe200078fb8ff */
[----:B------:R-:W-:Y:S01]  /*04f0*/  IMAD.HI R0, R21, 0x2aaaaaab, RZ ;  /* 0x2aaaaaab15007827 */ /* 0x000fe200078e02ff */
[----:B------:R-:W-:-:S02]  /*0500*/  LEA.HI R40, R2, R9, RZ, 0x17 ;  /* 0x0000000902287211 */ /* 0x000fc400078fb8ff */
[----:B------:R-:W-:Y:S01]  /*0510*/  SHF.R.U32.HI R5, RZ, 0x1f, R6 ;  /* 0x0000001fff057819 */ /* 0x000fe20000011606 */
[----:B------:R-:W-:Y:S01]  /*0520*/  IMAD.HI R8, R22, 0x2aaaaaab, RZ ;  /* 0x2aaaaaab16087827 */ /* 0x000fe200078e02ff */
[----:B------:R-:W-:Y:S02]  /*0530*/  SHF.R.U32.HI R9, RZ, 0x1f, R0 ;  /* 0x0000001fff097819 */ /* 0x000fe40000011600 */
[----:B------:R-:W-:Y:S01]  /*0540*/  LEA.HI R41, R6, R5, RZ, 0x17 ;  /* 0x0000000506297211 */ /* 0x000fe200078fb8ff */
[----:B------:R-:W-:Y:S01]  /*0550*/  IMAD.SHL.U32 R2, R10, 0x40, RZ ;  /* 0x000000400a027824 */ /* 0x000fe200078e00ff */
[----:B------:R-:W-:Y:S01]  /*0560*/  SHF.R.U32.HI R11, RZ, 0x1f, R8 ;  /* 0x0000001fff0b7819 */ /* 0x000fe20000011608 */
[----:B------:R-:W-:Y:S01]  /*0570*/  IMAD.SHL.U32 R5, R3, 0x8, RZ ;  /* 0x0000000803057824 */ /* 0x000fe200078e00ff */
[----:B------:R-:W-:Y:S01]  /*0580*/  LEA.HI R42, R0, R9, RZ, 0x17 ;  /* 0x00000009002a7211 */ /* 0x000fe200078fb8ff */
[----:B------:R-:W-:Y:S01]  /*0590*/  IMAD R39, R39, -0xc00, R18 ;  /* 0xfffff40027277824 */ /* 0x000fe200078e0212 */
[----:B------:R-:W-:Y:S01]  /*05a0*/  LOP3.LUT R6, R2, R7, RZ, 0xfc, !PT ;  /* 0x0000000702067212 */ /* 0x000fe200078efcff */
[----:B------:R-:W-:Y:S01]  /*05b0*/  IMAD R123, R36, 0x300, RZ ;  /* 0x00000300247b7824 */ /* 0x000fe200078e02ff */
[----:B------:R-:W-:Y:S01]  /*05c0*/  LOP3.LUT R9, R2, 0x10, R7, 0xfe, !PT ;  /* 0x0000001002097812 */ /* 0x000fe200078efe07 */
[----:B------:R-:W-:Y:S01]  /*05d0*/  IMAD R40, R40, -0xc00, R19 ;  /* 0xfffff40028287824 */ /* 0x000fe200078e0213 */
[----:B------:R-:W-:Y:S01]  /*05e0*/  LEA.HI R43, R8, R11, RZ, 0x17 ;  /* 0x0000000b082b7211 */ /* 0x000fe200078fb8ff */
[----:B------:R-:W-:Y:S01]  /*05f0*/  IMAD.HI R10, R6, 0x3531dec1, RZ ;  /* 0x3531dec1060a7827 */ /* 0x000fe200078e02ff */
[----:B------:R-:W-:-:S02]  /*0600*/  LOP3.LUT R8, R2, 0x8, R7, 0xfe, !PT ;  /* 0x0000000802087812 */ /* 0x000fc400078efe07 */
[----:B------:R-:W-:Y:S01]  /*0610*/  LOP3.LUT R0, R3, 0x8, RZ, 0xc0, !PT ;  /* 0x0000000803007812 */ /* 0x000fe200078ec0ff */
[----:B------:R-:W-:Y:S01]  /*0620*/  IMAD.HI R13, R9, 0x3531dec1, RZ ;  /* 0x3531dec1090d7827 */ /* 0x000fe200078e02ff */
[----:B------:R-:W-:Y:S02]  /*0630*/  LOP3.LUT R14, R5, 0x38, RZ, 0xc0, !PT ;  /* 0x00000038050e7812 */ /* 0x000fe400078ec0ff */
[----:B------:R-:W-:Y:S01]  /*0640*/  SHF.R.U32.HI R11, RZ, 0x1f, R10 ;  /* 0x0000001fff0b7819 */ /* 0x000fe2000001160a */
[----:B------:R-:W-:Y:S01]  /*0650*/  IMAD.HI R12, R8, 0x3531dec1, RZ ;  /* 0x3531dec1080c7827 */ /* 0x000fe200078e02ff */
[----:B------:R-:W-:Y:S02]  /*0660*/  SHF.R.U32.HI R24, RZ, 0x1f, R13 ;  /* 0x0000001fff187819 */ /* 0x000fe4000001160d */
[----:B------:R-:W-:Y:S01]  /*0670*/  LEA.HI R23, R10, R11, RZ, 0x1c ;  /* 0x0000000b0a177211 */ /* 0x000fe200078fe0ff */
[----:B------:R-:W-:Y:S01]  /*0680*/  IMAD R130, R0, 0x8, R14 ;  /* 0x0000000800827824 */ /* 0x000fe200078e020e */
[----:B------:R-:W-:Y:S01]  /*0690*/  SHF.R.U32.HI R11, RZ, 0x1f, R12 ;  /* 0x0000001fff0b7819 */ /* 0x000fe2000001160c */
[----:B------:R-:W-:Y:S01]  /*06a0*/  IMAD R125, R39, 0x300, RZ ;  /* 0x00000300277d7824 */ /* 0x000fe200078e02ff */
[----:B------:R-:W-:Y:S01]  /*06b0*/  LEA.HI R24, R13, R24, RZ, 0x1c ;  /* 0x000000180d187211 */ /* 0x000fe200078fe0ff */
[----:B------:R-:W-:Y:S01]  /*06c0*/  IMAD R38, R38, -0xc00, R17 ;  /* 0xfffff40026267824 */ /* 0x000fe200078e0211 */
[----:B------:R-:W-:Y:S01]  /*06d0*/  LOP3.LUT R26, R130, 0x38, R107, 0x78, !PT ;  /* 0x00000038821a7812 */ /* 0x000fe200078e786b */
[----:B------:R-:W-:Y:S01]  /*06e0*/  IMAD R122, R37, 0x300, RZ ;  /* 0x00000300257a7824 */ /* 0x000fe200078e02ff */
[----:B------:R-:W-:Y:S01]  /*06f0*/  LOP3.LUT R13, R2, 0x30, R7, 0xfe, !PT ;  /* 0x00000030020d7812 */ /* 0x000fe200078efe07 */
[----:B------:R-:W-:Y:S01]  /*0700*/  IMAD R115, R24, -0x4d, R9 ;  /* 0xffffffb318737824 */ /* 0x000fe200078e0209 */
[----:B------:R-:W-:Y:S01]  /*0710*/  LEA.HI R25, R12, R11, RZ, 0x1c ;  /* 0x0000000b0c197211 */ /* 0x000fe200078fe0ff */
[----:B------:R-:W-:Y:S01]  /*0720*/  IMAD R44, R7, 0x80, R26 ;  /* 0x00000080072c7824 */ /* 0x000fe200078e021a */
[C-C-:B------:R-:W-:Y:S01]  /*0730*/  LOP3.LUT R10, R2.reuse, 0x18, R7.reuse, 0xfe, !PT ;  /* 0x00000018020a7812 */ /* 0x140fe200078efe07 */
[----:B------:R-:W-:Y:S01]  /*0740*/  IMAD.HI R32, R13, 0x3531dec1, RZ ;  /* 0x3531dec10d207827 */ /* 0x000fe200078e02ff */
[----:B------:R-:W-:-:S02]  /*0750*/  LOP3.LUT R11, R2, 0x20, R7, 0xfe, !PT ;  /* 0x00000020020b7812 */ /* 0x000fc400078efe07 */
[--C-:B------:R-:W-:Y:S01]  /*0760*/  LOP3.LUT R12, R2, 0x28, R7.reuse, 0xfe, !PT ;  /* 0x00000028020c7812 */ /* 0x100fe200078efe07 */
[----:B------:R-:W-:Y:S01]  /*0770*/  IMAD.HI R26, R10, 0x3531dec1, RZ ;  /* 0x3531dec10a1a7827 */ /* 0x000fe200078e02ff */
[----:B------:R-:W-:Y:S02]  /*0780*/  LOP3.LUT R7, R2, 0x38, R7, 0xfe, !PT ;  /* 0x0000003802077812 */ /* 0x000fe400078efe07 */
[----:B------:R-:W-:Y:S01]  /*0790*/  SHF.R.U32.HI R33, RZ, 0x1f, R32 ;  /* 0x0000001fff217819 */ /* 0x000fe20000011620 */
[----:B------:R-:W-:Y:S01]  /*07a0*/  IMAD.HI R28, R11, 0x3531dec1, RZ ;  /* 0x3531dec10b1c7827 */ /* 0x000fe200078e02ff */
[----:B------:R-:W-:Y:S02]  /*07b0*/  SHF.R.U32.HI R27, RZ, 0x1f, R26 ;  /* 0x0000001fff1b7819 */ /* 0x000fe4000001161a */
[----:B------:R-:W-:Y:S01]  /*07c0*/  LEA.HI R32, R32, R33, RZ, 0x1c ;  /* 0x0000002120207211 */ /* 0x000fe200078fe0ff */
[----:B------:R-:W-:Y:S01]  /*07d0*/  IMAD.HI R34, R7, 0x3531dec1, RZ ;  /* 0x3531dec107227827 */ /* 0x000fe200078e02ff */
[----:B------:R-:W-:-:S02]  /*07e0*/  SHF.R.U32.HI R29, RZ, 0x1f, R28 ;  /* 0x0000001fff1d7819 */ /* 0x000fc4000001161c */
[-C--:B------:R-:W-:Y:S01]  /*07f0*/  LOP3.LUT R9, R123, R130.reuse, RZ, 0xfc, !PT ;  /* 0x000000827b097212 */ /* 0x080fe200078efcff */
[----:B------:R-:W-:Y:S01]  /*0800*/  IMAD.HI R30, R12, 0x3531dec1, RZ ;  /* 0x3531dec10c1e7827 */ /* 0x000fe200078e02ff */
[----:B------:R-:W-:Y:S02]  /*0810*/  SHF.R.U32.HI R35, RZ, 0x1f, R34 ;  /* 0x0000001fff237819 */ /* 0x000fe40000011622 */
[----:B------:R-:W-:Y:S01]  /*0820*/  LEA.HI R27, R26, R27, RZ, 0x1c ;  /* 0x0000001b1a1b7211 */ /* 0x000fe200078fe0ff */
[----:B------:R-:W-:Y:S01]  /*0830*/  IMAD R124, R40, 0x300, RZ ;  /* 0x00000300287c7824 */ /* 0x000fe200078e02ff */
[----:B------:R-:W-:Y:S01]  /*0840*/  SHF.R.U32.HI R31, RZ, 0x1f, R30 ;  /* 0x0000001fff1f7819 */ /* 0x000fe2000001161e */
[----:B------:R-:W-:Y:S01]  /*0850*/  IMAD R41, R41, -0xc00, R20 ;  /* 0xfffff40029297824 */ /* 0x000fe200078e0214 */
[----:B------:R-:W-:Y:S01]  /*0860*/  LEA.HI R34, R34, R35, RZ, 0x1c ;  /* 0x0000002322227211 */ /* 0x000fe200078fe0ff */
[----:B------:R-:W-:Y:S01]  /*0870*/  IMAD R23, R23, -0x4d, R6 ;  /* 0xffffffb317177824 */ /* 0x000fe200078e0206 */
[----:B------:R-:W-:Y:S01]  /*0880*/  LEA.HI R28, R28, R29, RZ, 0x1c ;  /* 0x0000001d1c1c7211 */ /* 0x000fe200078fe0ff */
[----:B------:R-:W-:Y:S01]  /*0890*/  IMAD R116, R25, -0x4d, R8 ;  /* 0xffffffb319747824 */ /* 0x000fe200078e0208 */
[----:B------:R-:W-:Y:S01]  /*08a0*/  LEA.HI R31, R30, R31, RZ, 0x1c ;  /* 0x0000001f1e1f7211 */ /* 0x000fe200078fe0ff */
[----:B------:R-:W-:Y:S01]  /*08b0*/  IMAD R120, R32, -0x4d, R13 ;  /* 0xffffffb320787824 */ /* 0x000fe200078e020d */
[----:B------:R-:W-:Y:S01]  /*08c0*/  SHF.R.S32.HI R8, RZ, 0x1f, R123 ;  /* 0x0000001fff087819 */ /* 0x000fe2000001147b */
[----:B------:R-:W-:Y:S01]  /*08d0*/  IMAD R43, R43, -0xc00, R22 ;  /* 0xfffff4002b2b7824 */ /* 0x000fe200078e0216 */
[----:B------:R-:W-:Y:S01]  /*08e0*/  LEA R6, P0, R9, c[0x0][0x168], 0x1 ;  /* 0x00005a0009067a11 */ /* 0x000fe200078008ff */
[----:B------:R-:W-:Y:S01]  /*08f0*/  IMAD R121, R38, 0x300, RZ ;  /* 0x0000030026797824 */ /* 0x000fe200078e02ff */
[-C--:B------:R-:W-:Y:S01]  /*0900*/  LOP3.LUT R13, R125, R130.reuse, RZ, 0xfc, !PT ;  /* 0x000000827d0d7212 */ /* 0x080fe200078efcff */
[----:B------:R-:W-:Y:S01]  /*0910*/  IMAD R42, R42, -0xc00, R21 ;  /* 0xfffff4002a2a7824 */ /* 0x000fe200078e0215 */
[-C--:B------:R-:W-:Y:S01]  /*0920*/  LOP3.LUT R15, R122, R130.reuse, RZ, 0xfc, !PT ;  /* 0x000000827a0f7212 */ /* 0x080fe200078efcff */
[----:B------:R-:W-:Y:S01]  /*0930*/  IMAD R126, R41, 0x300, RZ ;  /* 0x00000300297e7824 */ /* 0x000fe200078e02ff */
[-C--:B------:R-:W-:Y:S01]  /*0940*/  LOP3.LUT R22, R124, R130.reuse, RZ, 0xfc, !PT ;  /* 0x000000827c167212 */ /* 0x080fe200078efcff */
[----:B------:R-:W-:Y:S01]  /*0950*/  IMAD R114, R27, -0x4d, R10 ;  /* 0xffffffb31b727824 */ /* 0x000fe200078e020a */
[----:B------:R-:W-:Y:S01]  /*0960*/  SHF.R.S32.HI R10, RZ, 0x1f, R125 ;  /* 0x0000001fff0a7819 */ /* 0x000fe2000001147d */
[----:B------:R-:W-:Y:S01]  /*0970*/  IMAD R119, R34, -0x4d, R7 ;  /* 0xffffffb322777824 */ /* 0x000fe200078e0207 */
[----:B------:R-:W-:Y:S01]  /*0980*/  LEA.HI.X R7, R9, c[0x0][0x16c], R8, 0x1, P0 ;  /* 0x00005b0009077a11 */ /* 0x000fe200000f0c08 */
[----:B------:R-:W-:Y:S01]  /*0990*/  IMAD R28, R28, -0x4d, R11 ;  /* 0xffffffb31c1c7824 */ /* 0x000fe200078e020b */
[----:B------:R-:W-:Y:S01]  /*09a0*/  LEA R16, P2, R13, c[0x0][0x168], 0x1 ;  /* 0x00005a000d107a11 */ /* 0x000fe200078408ff */
[----:B------:R-:W-:Y:S01]  /*09b0*/  IMAD R117, R31, -0x4d, R12 ;  /* 0xffffffb31f757824 */ /* 0x000fe200078e020c */
[----:B------:R-:W-:Y:S01]  /*09c0*/  SHF.R.S32.HI R8, RZ, 0x1f, R122 ;  /* 0x0000001fff087819 */ /* 0x000fe2000001147a */
[----:B------:R-:W-:Y:S01]  /*09d0*/  IMAD R127, R42, 0x300, RZ ;  /* 0x000003002a7f7824 */ /* 0x000fe200078e02ff */
[-C--:B------:R-:W-:Y:S01]  /*09e0*/  LOP3.LUT R24, R121, R130.reuse, RZ, 0xfc, !PT ;  /* 0x0000008279187212 */ /* 0x080fe200078efcff */
[----:B------:R-:W-:Y:S01]  /*09f0*/  IMAD R129, R43, 0x300, RZ ;  /* 0x000003002b817824 */ /* 0x000fe200078e02ff */
[----:B------:R-:W-:Y:S01]  /*0a00*/  SHF.R.S32.HI R11, RZ, 0x1f, R124 ;  /* 0x0000001fff0b7819 */ /* 0x000fe2000001147c */
[----:B------:R-:W-:Y:S01]  /*0a10*/  IMAD R113, R23, 0x300, RZ ;  /* 0x0000030017717824 */ /* 0x000fe200078e02ff */
[----:B------:R-:W-:Y:S01]  /*0a20*/  LEA R20, P0, R15, c[0x0][0x168], 0x1 ;  /* 0x00005a000f147a11 */ /* 0x000fe200078008ff */
[----:B------:R-:W-:Y:S01]  /*0a30*/  IMAD R116, R116, 0x300, RZ ;  /* 0x0000030074747824 */ /* 0x000fe200078e02ff */
[----:B------:R-:W-:Y:S01]  /*0a40*/  LEA R12, P3, R22, c[0x0][0x168], 0x1 ;  /* 0x00005a00160c7a11 */ /* 0x000fe200078608ff */
[----:B------:R-:W-:Y:S01]  /*0a50*/  IMAD R115, R115, 0x300, RZ ;  /* 0x0000030073737824 */ /* 0x000fe200078e02ff */
[-C--:B------:R-:W-:Y:S01]  /*0a60*/  LOP3.LUT R34, R126, R130.reuse, RZ, 0xfc, !PT ;  /* 0x000000827e227212 */ /* 0x080fe200078efcff */
[----:B------:R-:W-:Y:S01]  /*0a70*/  IMAD R118, R28, 0x300, RZ ;  /* 0x000003001c767824 */ /* 0x000fe200078e02ff */
[----:B------:R-:W-:Y:S01]  /*0a80*/  LEA.HI.X R17, R13, c[0x0][0x16c], R10, 0x1, P2 ;  /* 0x00005b000d117a11 */ /* 0x000fe200010f0c0a */
[----:B------:R-:W-:Y:S01]  /*0a90*/  IMAD.SHL.U32 R10, R44, 0x2, RZ ;  /* 0x000000022c0a7824 */ /* 0x000fe200078e00ff */
[----:B------:R-:W-:Y:S01]  /*0aa0*/  SHF.R.S32.HI R9, RZ, 0x1f, R121 ;  /* 0x0000001fff097819 */ /* 0x000fe20000011479 */
[----:B------:R-:W-:Y:S01]  /*0ab0*/  IMAD R114, R114, 0x300, RZ ;  /* 0x0000030072727824 */ /* 0x000fe200078e02ff */
[----:B------:R-:W-:Y:S01]  /*0ac0*/  LEA R18, P1, R24, c[0x0][0x168], 0x1 ;  /* 0x00005a0018127a11 */ /* 0x000fe200078208ff */
[----:B------:R-:W-:Y:S01]  /*0ad0*/  IMAD R119, R119, 0x300, RZ ;  /* 0x0000030077777824 */ /* 0x000fe200078e02ff */
[----:B------:R-:W-:Y:S01]  /*0ae0*/  LEA.HI.X R21, R15, c[0x0][0x16c], R8, 0x1, P0 ;  /* 0x00005b000f157a11 */ /* 0x000fe200000f0c08 */
[----:B------:R-:W-:Y:S01]  /*0af0*/  IMAD.IADD R8, R130, 0x1, R113 ;  /* 0x0000000182087824 */ /* 0x000fe200078e0271 */
[----:B------:R-:W-:Y:S01]  /*0b00*/  LEA.HI.X R13, R22, c[0x0][0x16c], R11, 0x1, P3 ;  /* 0x00005b00160d7a11 */ /* 0x000fe200018f0c0b */
[----:B------:R-:W-:Y:S01]  /*0b10*/  IMAD R120, R120, 0x300, RZ ;  /* 0x0000030078787824 */ /* 0x000fe200078e02ff */
[----:B------:R-:W-:Y:S01]  /*0b20*/  SHF.R.S32.HI R11, RZ, 0x1f, R126 ;  /* 0x0000001fff0b7819 */ /* 0x000fe2000001147e */
[----:B------:R-:W-:Y:S01]  /*0b30*/  IMAD R117, R117, 0x300, RZ ;  /* 0x0000030075757824 */ /* 0x000fe200078e02ff */
[----:B------:R-:W-:Y:S01]  /*0b40*/  LOP3.LUT R32, R127, R130, RZ, 0xfc, !PT ;  /* 0x000000827f207212 */ /* 0x000fe200078efcff */
[----:B------:R-:W-:Y:S01]  /*0b50*/  IMAD.IADD R46, R130, 0x1, R120 ;  /* 0x00000001822e7824 */ /* 0x000fe200078e0278 */
[----:B------:R-:W-:Y:S01]  /*0b60*/  LEA R26, P0, R34, c[0x0][0x168], 0x1 ;  /* 0x00005a00221a7a11 */ /* 0x000fe200078008ff */
[----:B------:R-:W-:Y:S01]  /*0b70*/  IMAD.IADD R44, R130, 0x1, R117 ;  /* 0x00000001822c7824 */ /* 0x000fe200078e0275 */
[----:B------:R-:W-:Y:S01]  /*0b80*/  LEA.HI.X R19, R24, c[0x0][0x16c], R9, 0x1, P1 ;  /* 0x00005b0018137a11 */ /* 0x000fe200008f0c09 */
[----:B------:R-:W-:Y:S01]  /*0b90*/  IMAD.WIDE R8, R8, R57, c[0x0][0x160] ;  /* 0x0000580008087625 */ /* 0x000fe200078e0239 */
[----:B------:R-:W-:-:S02]  /*0ba0*/  SHF.R.S32.HI R15, RZ, 0x1f, R127 ;  /* 0x0000001fff0f7819 */ /* 0x000fc4000001147f */
[----:B------:R-:W-:Y:S01]  /*0bb0*/  LEA R24, P1, R32, c[0x0][0x168], 0x1 ;  /* 0x00005a0020187a11 */ /* 0x000fe200078208ff */
[-C--:B------:R-:W-:Y:S01]  /*0bc0*/  IMAD.WIDE R44, R44, R57.reuse, c[0x0][0x160] ;  /* 0x000058002c2c7625 */ /* 0x080fe200078e0239 */
[----:B------:R-:W-:Y:S01]  /*0bd0*/  LEA.HI.X R27, R34, c[0x0][0x16c], R11, 0x1, P0 ;  /* 0x00005b00221b7a11 */ /* 0x000fe200000f0c0b */
[----:B------:R1:W-:Y:S01]  /*0be0*/  LDGSTS.E.BYPASS.128 [R10], [R8.64] ;  /* 0x00000000080a7fae */ /* 0x0003e2000b901c44 */
[-C--:B------:R-:W-:Y:S01]  /*0bf0*/  LOP3.LUT R30, R129, R130.reuse, RZ, 0xfc, !PT ;  /* 0x00000082811e7212 */ /* 0x080fe200078efcff */
[----:B------:R-:W-:Y:S01]  /*0c00*/  IMAD.IADD R48, R130, 0x1, R122 ;  /* 0x0000000182307824 */ /* 0x000fe200078e027a */
[-C--:B------:R-:W-:Y:S01]  /*0c10*/  LOP3.LUT R34, R116, R130.reuse, RZ, 0xfc, !PT ;  /* 0x0000008274227212 */ /* 0x080fe200078efcff */
[----:B------:R-:W-:Y:S01]  /*0c20*/  IMAD.WIDE R46, R46, R57, c[0x0][0x160] ;  /* 0x000058002e2e7625 */ /* 0x000fe200078e0239 */
[----:B------:R-:W-:Y:S02]  /*0c30*/  LOP3.LUT R36, R113, R130, RZ, 0xfc, !PT ;  /* 0x0000008271247212 */ /* 0x000fe400078efcff */
[----:B------:R-:W-:Y:S01]  /*0c40*/  LEA.HI.X R25, R32, c[0x0][0x16c], R15, 0x1, P1 ;  /* 0x00005b0020197a11 */ /* 0x000fe200008f0c0f */
[C---:B------:R-:W-:Y:S01]  /*0c50*/  IMAD.IADD R49, R130.reuse, 0x1, R121 ;  /* 0x0000000182317824 */ /* 0x040fe200078e0279 */
[--C-:B------:R-:W-:Y:S01]  /*0c60*/  SHF.R.S32.HI R23, RZ, 0x1f, R129.reuse ;  /* 0x0000001fff177819 */ /* 0x100fe20000011481 */
[----:B------:R-:W-:Y:S01]  /*0c70*/  IMAD.IADD R56, R130, 0x1, R129 ;  /* 0x0000000182387824 */ /* 0x000fe200078e0281 */
[----:B------:R-:W-:-:S02]  /*0c80*/  LEA R22, P2, R30, c[0x0][0x168], 0x1 ;  /* 0x00005a001e167a11 */ /* 0x000fc400078408ff */
[----:B------:R-:W-:Y:S02]  /*0c90*/  SHF.R.S32.HI R15, RZ, 0x1f, R116 ;  /* 0x0000001fff0f7819 */ /* 0x000fe40000011474 */
[----:B------:R-:W-:Y:S02]  /*0ca0*/  LEA R32, P1, R34, c[0x0][0x160], 0x1 ;  /* 0x0000580022207a11 */ /* 0x000fe400078208ff */
[----:B------:R-:W-:Y:S02]  /*0cb0*/  SHF.R.S32.HI R11, RZ, 0x1f, R113 ;  /* 0x0000001fff0b7819 */ /* 0x000fe40000011471 */
[-C--:B------:R-:W-:Y:S02]  /*0cc0*/  LOP3.LUT R31, R115, R130.reuse, RZ, 0xfc, !PT ;  /* 0x00000082731f7212 */ /* 0x080fe400078efcff */
[----:B------:R-:W-:Y:S02]  /*0cd0*/  LEA R28, P0, R36, c[0x0][0x160], 0x1 ;  /* 0x00005800241c7a11 */ /* 0x000fe400078008ff */
[----:B------:R-:W-:-:S02]  /*0ce0*/  LOP3.LUT R38, R118, R130, RZ, 0xfc, !PT ;  /* 0x0000008276267212 */ /* 0x000fc400078efcff */
[----:B------:R-:W-:Y:S02]  /*0cf0*/  LEA.HI.X R23, R30, c[0x0][0x16c], R23, 0x1, P2 ;  /* 0x00005b001e177a11 */ /* 0x000fe400010f0c17 */
[----:B------:R-:W-:Y:S02]  /*0d00*/  LEA.HI.X R33, R34, c[0x0][0x164], R15, 0x1, P1 ;  /* 0x0000590022217a11 */ /* 0x000fe400008f0c0f */
[----:B-1----:R-:W-:Y:S02]  /*0d10*/  SHF.R.S32.HI R8, RZ, 0x1f, R115 ;  /* 0x0000001fff087819 */ /* 0x002fe40000011473 */
[----:B------:R-:W-:Y:S02]  /*0d20*/  LEA R30, P2, R31, c[0x0][0x160], 0x1 ;  /* 0x000058001f1e7a11 */ /* 0x000fe400078408ff */
[----:B------:R-:W-:Y:S02]  /*0d30*/  LEA.HI.X R29, R36, c[0x0][0x164], R11, 0x1, P0 ;  /* 0x00005900241d7a11 */ /* 0x000fe400000f0c0b */
[----:B------:R-:W-:-:S02]  /*0d40*/  SHF.R.S32.HI R9, RZ, 0x1f, R118 ;  /* 0x0000001fff097819 */ /* 0x000fc40000011476 */
[----:B------:R-:W-:Y:S02]  /*0d50*/  LEA R34, P1, R38, c[0x0][0x160], 0x1 ;  /* 0x0000580026227a11 */ /* 0x000fe400078208ff */
[----:B------:R-:W-:Y:S02]  /*0d60*/  LOP3.LUT R11, R114, R130, RZ, 0xfc, !PT ;  /* 0x00000082720b7212 */ /* 0x000fe400078efcff */
[----:B------:R-:W-:Y:S02]  /*0d70*/  LEA.HI.X R31, R31, c[0x0][0x164], R8, 0x1, P2 ;  /* 0x000059001f1f7a11 */ /* 0x000fe400010f0c08 */
[----:B------:R-:W-:Y:S02]  /*0d80*/  LEA.HI.X R35, R38, c[0x0][0x164], R9, 0x1, P1 ;  /* 0x0000590026237a11 */ /* 0x000fe400008f0c09 */
[----:B------:R-:W-:Y:S02]  /*0d90*/  SHF.R.S32.HI R8, RZ, 0x1f, R114 ;  /* 0x0000001fff087819 */ /* 0x000fe40000011472 */
[----:B------:R-:W-:-:S02]  /*0da0*/  LEA R36, P0, R11, c[0x0][0x160], 0x1 ;  /* 0x000058000b247a11 */ /* 0x000fc400078008ff */
[-C--:B------:R-:W-:Y:S02]  /*0db0*/  LOP3.LUT R38, R119, R130.reuse, RZ, 0xfc, !PT ;  /* 0x0000008277267212 */ /* 0x080fe400078efcff */
[-C--:B------:R-:W-:Y:S02]  /*0dc0*/  LOP3.LUT R40, R120, R130.reuse, RZ, 0xfc, !PT ;  /* 0x0000008278287212 */ /* 0x080fe400078efcff */
[----:B------:R-:W-:Y:S02]  /*0dd0*/  LOP3.LUT R42, R117, R130, RZ, 0xfc, !PT ;  /* 0x00000082752a7212 */ /* 0x000fe400078efcff */
[----:B------:R-:W-:Y:S01]  /*0de0*/  LEA.HI.X R37, R11, c[0x0][0x164], R8, 0x1, P0 ;  /* 0x000059000b257a11 */ /* 0x000fe200000f0c08 */
[----:B------:R-:W-:Y:S01]  /*0df0*/  IMAD.IADD R8, R130, 0x1, R116 ;  /* 0x0000000182087824 */ /* 0x000fe200078e0274 */
[----:B------:R-:W-:Y:S02]  /*0e00*/  SHF.R.S32.HI R15, RZ, 0x1f, R119 ;  /* 0x0000001fff0f7819 */ /* 0x000fe40000011477 */
[----:B------:R-:W-:-:S02]  /*0e10*/  LEA R54, P2, R38, c[0x0][0x160], 0x1 ;  /* 0x0000580026367a11 */ /* 0x000fc400078408ff */
[----:B------:R-:W-:Y:S02]  /*0e20*/  SHF.R.S32.HI R11, RZ, 0x1f, R120 ;  /* 0x0000001fff0b7819 */ /* 0x000fe40000011478 */
[----:B------:R-:W-:Y:S02]  /*0e30*/  LEA R52, P1, R40, c[0x0][0x160], 0x1 ;  /* 0x0000580028347a11 */ /* 0x000fe400078208ff */
[----:B------:R-:W-:Y:S02]  /*0e40*/  SHF.R.S32.HI R9, RZ, 0x1f, R117 ;  /* 0x0000001fff097819 */ /* 0x000fe40000011475 */
[----:B------:R-:W-:Y:S02]  /*0e50*/  LEA R50, P0, R42, c[0x0][0x160], 0x1 ;  /* 0x000058002a327a11 */ /* 0x000fe400078008ff */
[----:B------:R-:W-:Y:S01]  /*0e60*/  LEA.HI.X R55, R38, c[0x0][0x164], R15, 0x1, P2 ;  /* 0x0000590026377a11 */ /* 0x000fe200010f0c0f */
[----:B------:R-:W-:Y:S01]  /*0e70*/  IMAD.IADD R38, R130, 0x1, R115 ;  /* 0x0000000182267824 */ /* 0x000fe200078e0273 */
[----:B------:R-:W-:Y:S01]  /*0e80*/  LEA.HI.X R53, R40, c[0x0][0x164], R11, 0x1, P1 ;  /* 0x0000590028357a11 */ /* 0x000fe200008f0c0b */
[----:B------:R-:W-:Y:S01]  /*0e90*/  IMAD.IADD R40, R130, 0x1, R114 ;  /* 0x0000000182287824 */ /* 0x000fe200078e0272 */
[----:B------:R-:W-:Y:S01]  /*0ea0*/  LEA.HI.X R51, R42, c[0x0][0x164], R9, 0x1, P0 ;  /* 0x000059002a337a11 */ /* 0x000fe200000f0c09 */
[----:B------:R-:W-:Y:S01]  /*0eb0*/  IMAD.IADD R42, R130, 0x1, R118 ;  /* 0x00000001822a7824 */ /* 0x000fe200078e0276 */
[C---:B------:R-:W-:Y:S01]  /*0ec0*/  LOP3.LUT R132, R5.reuse, 0x8, RZ, 0xc0, !PT ;  /* 0x0000000805847812 */ /* 0x040fe200078ec0ff */
[----:B------:R-:W-:Y:S01]  /*0ed0*/  IMAD.WIDE R8, R8, R57, c[0x0][0x160] ;  /* 0x0000580008087625 */ /* 0x000fe200078e0239 */
[----:B------:R-:W-:-:S02]  /*0ee0*/  LOP3.LUT R110, R5, 0x20, RZ, 0xc0, !PT ;  /* 0x00000020056e7812 */ /* 0x000fc400078ec0ff */
[----:B------:R-:W-:Y:S01]  /*0ef0*/  LOP3.LUT R109, R5, 0x18, RZ, 0xc0, !PT ;  /* 0x00000018056d7812 */ /* 0x000fe200078ec0ff */
[-C--:B------:R-:W-:Y:S01]  /*0f00*/  IMAD.WIDE R38, R38, R57.reuse, c[0x0][0x160] ;  /* 0x0000580026267625 */ /* 0x080fe200078e0239 */
[----:B------:R1:W-:Y:S01]  /*0f10*/  LDGSTS.E.BYPASS.128 [R10+0x800], [R8.64] ;  /* 0x00800000080a7fae */ /* 0x0003e2000b901c44 */
[----:B------:R-:W-:Y:S02]  /*0f20*/  LOP3.LUT R134, R110, 0x8, R107, 0xf8, !PT ;  /* 0x000000086e867812 */ /* 0x000fe400078ef86b */
[-C--:B------:R-:W-:Y:S01]  /*0f30*/  IMAD.WIDE R40, R40, R57.reuse, c[0x0][0x160] ;  /* 0x0000580028287625 */ /* 0x080fe200078e0239 */
[----:B------:R2:W-:Y:S01]  /*0f40*/  LDGSTS.E.BYPASS.128 [R10+0x1000], [R38.64] ;  /* 0x01000000260a7fae */ /* 0x0005e2000b901c44 */
[----:B------:R-:W-:Y:S02]  /*0f50*/  LOP3.LUT R110, R110, 0x18, R3, 0xf8, !PT ;  /* 0x000000186e6e7812 */ /* 0x000fe400078ef803 */
[----:B------:R-:W-:Y:S01]  /*0f60*/  IMAD.WIDE R42, R42, R57, c[0x0][0x160] ;  /* 0x000058002a2a7625 */ /* 0x000fe200078e0239 */
[----:B------:R3:W-:Y:S01]  /*0f70*/  LDGSTS.E.BYPASS.128 [R10+0x1800], [R40.64] ;  /* 0x01800000280a7fae */ /* 0x0007e2000b901c44 */
[----:B------:R-:W-:-:S02]  /*0f80*/  LOP3.LUT R4, R4, 0x38, R5, 0xf8, !PT ;  /* 0x0000003804047812 */ /* 0x000fc400078ef805 */
[C---:B------:R-:W-:Y:S01]  /*0f90*/  IMAD.IADD R11, R130.reuse, 0x1, R119 ;  /* 0x00000001820b7824 */ /* 0x040fe200078e0277 */
[----:B------:R4:W-:Y:S01]  /*0fa0*/  LDGSTS.E.BYPASS.128 [R10+0x2000], [R42.64] ;  /* 0x020000002a0a7fae */ /* 0x0009e2000b901c44 */
[----:B------:R-:W-:Y:S02]  /*0fb0*/  IMAD.IADD R15, R130, 0x1, R123 ;  /* 0x00000001820f7824 */ /* 0x000fe400078e027b */
[-C--:B-1----:R-:W-:Y:S01]  /*0fc0*/  IMAD.WIDE R8, R11, R57.reuse, c[0x0][0x160] ;  /* 0x000058000b087625 */ /* 0x082fe200078e0239 */
[----:B------:R1:W-:Y:S03]  /*0fd0*/  LDGSTS.E.BYPASS.128 [R10+0x2800], [R44.64] ;  /* 0x028000002c0a7fae */ /* 0x0003e6000b901c44 */
[-C--:B--2---:R-:W-:Y:S01]  /*0fe0*/  IMAD.WIDE R38, R15, R57.reuse, c[0x0][0x168] ;  /* 0x00005a000f267625 */ /* 0x084fe200078e0239 */
[----:B------:R2:W-:Y:S03]  /*0ff0*/  LDGSTS.E.BYPASS.128 [R10+0x3000], [R46.64] ;  /* 0x030000002e0a7fae */ /* 0x0005e6000b901c44 */
[----:B---3--:R-:W-:Y:S01]  /*1000*/  IMAD.WIDE R40, R48, R57, c[0x0][0x168] ;  /* 0x00005a0030287625 */ /* 0x008fe200078e0239 */
[----:B------:R3:W-:Y:S03]  /*1010*/  LDGSTS.E.BYPASS.128 [R10+0x3800], [R8.64] ;  /* 0x03800000080a7fae */ /* 0x0007e6000b901c44 */
[C---:B------:R-:W-:Y:S01]  /*1020*/  IMAD.IADD R11, R130.reuse, 0x1, R124 ;  /* 0x00000001820b7824 */ /* 0x040fe200078e027c */
[----:B------:R-:W0:Y:S01]  /*1030*/  LDGDEPBAR ;  /* 0x00000000000079af */ /* 0x000e220000000000 */
[----:B-1----:R-:W-:-:S02]  /*1040*/  IMAD.IADD R44, R130, 0x1, R125 ;  /* 0x00000001822c7824 */ /* 0x002fc400078e027d */
[----:B------:R-:W-:Y:S01]  /*1050*/  IMAD.IADD R48, R130, 0x1, R126 ;  /* 0x0000000182307824 */ /* 0x000fe200078e027e */
[----:B------:R1:W-:Y:S01]  /*1060*/  LDGSTS.E.BYPASS.128 [R10+0x10000], [R38.64] ;  /* 0x10000000260a7fae */ /* 0x0003e2000b901c44 */
[----:B----4-:R-:W-:-:S03]  /*1070*/  IMAD.WIDE R42, R49, R57, c[0x0][0x168] ;  /* 0x00005a00312a7625 */ /* 0x010fc600078e0239 */
[----:B------:R4:W-:Y:S01]  /*1080*/  LDGSTS.E.BYPASS.128 [R10+0x10800], [R40.64] ;  /* 0x10800000280a7fae */ /* 0x0009e2000b901c44 */
[----:B------:R-:W-:Y:S01]  /*1090*/  IMAD.IADD R15, R130, 0x1, R127 ;  /* 0x00000001820f7824 */ /* 0x000fe200078e027f */
[--C-:B---3--:R-:W-:Y:S01]  /*10a0*/  SHF.R.U32.HI R8, RZ, 0x2, R3.reuse ;  /* 0x00000002ff087819 */ /* 0x108fe20000011603 */
[-C--:B------:R-:W-:Y:S01]  /*10b0*/  IMAD.WIDE R44, R44, R57.reuse, c[0x0][0x168] ;  /* 0x00005a002c2c7625 */ /* 0x080fe200078e0239 */
[----:B------:R3:W-:Y:S01]  /*10c0*/  LDGSTS.E.BYPASS.128 [R10+0x11000], [R42.64] ;  /* 0x110000002a0a7fae */ /* 0x0007e2000b901c44 */
[--C-:B------:R-:W-:Y:S02]  /*10d0*/  LOP3.LUT R9, R0, 0x7, R3.reuse, 0xf8, !PT ;  /* 0x0000000700097812 */ /* 0x100fe400078ef803 */
[-C--:B--2---:R-:W-:Y:S01]  /*10e0*/  IMAD.WIDE R46, R11, R57.reuse, c[0x0][0x168] ;  /* 0x00005a000b2e7625 */ /* 0x084fe200078e0239 */
[----:B------:R2:W-:Y:S01]  /*10f0*/  LDGSTS.E.BYPASS.128 [R10+0x11800], [R44.64] ;  /* 0x118000002c0a7fae */ /* 0x0005e2000b901c44 */
[----:B------:R-:W-:Y:S02]  /*1100*/  LOP3.LUT R0, R8, 0x10, RZ, 0xc0, !PT ;  /* 0x0000001008007812 */ /* 0x000fe400078ec0ff */
[----:B------:R-:W-:Y:S01]  /*1110*/  IMAD.WIDE R48, R48, R57, c[0x0][0x168] ;  /* 0x00005a0030307625 */ /* 0x000fe200078e0239 */
[----:B------:R2:W-:Y:S01]  /*1120*/  LDGSTS.E.BYPASS.128 [R10+0x12000], [R46.64] ;  /* 0x120000002e0a7fae */ /* 0x0005e2000b901c44 */
[----:B------:R-:W-:-:S02]  /*1130*/  LOP3.LUT R0, R0, 0xf, R3, 0xf8, !PT ;  /* 0x0000000f00007812 */ /* 0x000fc400078ef803 */
[-C--:B-1----:R-:W-:Y:S01]  /*1140*/  IMAD.WIDE R38, R15, R57.reuse, c[0x0][0x168] ;  /* 0x00005a000f267625 */ /* 0x082fe200078e0239 */
[----:B------:R1:W-:Y:S01]  /*1150*/  LDGSTS.E.BYPASS.128 [R10+0x12800], [R48.64] ;  /* 0x12800000300a7fae */ /* 0x0003e2000b901c44 */
[----:B------:R-:W-:Y:S02]  /*1160*/  LOP3.LUT R9, R9, 0x10, R8, 0xf8, !PT ;  /* 0x0000001009097812 */ /* 0x000fe400078ef808 */
[----:B----4-:R-:W-:Y:S01]  /*1170*/  IMAD.WIDE R40, R56, R57, c[0x0][0x168] ;  /* 0x00005a0038287625 */ /* 0x010fe200078e0239 */
[----:B------:R4:W-:Y:S01]  /*1180*/  LDGSTS.E.BYPASS.128 [R10+0x13000], [R38.64] ;  /* 0x13000000260a7fae */ /* 0x0009e2000b901c44 */
[----:B------:R-:W-:Y:S02]  /*1190*/  LEA R112, R9, 0x1000, 0x7 ;  /* 0x0000100009707811 */ /* 0x000fe400078e38ff */
[----:B------:R-:W-:Y:S01]  /*11a0*/  IMAD.SHL.U32 R128, R0, 0x80, RZ ;  /* 0x0000008000807824 */ /* 0x000fe200078e00ff */
[----:B------:R3:W-:Y:S01]  /*11b0*/  LDGSTS.E.BYPASS.128 [R10+0x13800], [R40.64] ;  /* 0x13800000280a7fae */ /* 0x0007e2000b901c44 */
[----:B------:R-:W-:-:S02]  /*11c0*/  LOP3.LUT R0, R5, 0x10, R132, 0x2e, !PT ;  /* 0x0000001005007812 */ /* 0x000fc400078e2e84 */
[----:B------:R-:W-:Y:S01]  /*11d0*/  LOP3.LUT R11, R134, 0x20, R109, 0x1e, !PT ;  /* 0x00000020860b7812 */ /* 0x000fe200078e1e6d */
[----:B------:R-:W0:Y:S01]  /*11e0*/  LDGDEPBAR ;  /* 0x00000000000079af */ /* 0x000e220000000000 */
[----:B------:R-:W-:-:S03]  /*11f0*/  LOP3.LUT R0, R0, 0x20, R5, 0xf8, !PT ;  /* 0x0000002000007812 */ /* 0x000fc600078ef805 */
[----:B------:R-:W-:Y:S06]  /*1200*/  BAR.SYNC.DEFER_BLOCKING 0x0 ;  /* 0x0000000000007b1d */ /* 0x000fec0000010000 */
[----:B------:R-:W-:Y:S01]  /*1210*/  @!PT LDS RZ, [RZ] ;  /* 0x00000000fffff984 */ /* 0x000fe20000000800 */
[----:B------:R-:W-:Y:S01]  /*1220*/  @!PT LDS RZ, [RZ] ;  /* 0x00000000fffff984 */ /* 0x000fe20000000800 */
[----:B------:R-:W-:Y:S01]  /*1230*/  @!PT LDS RZ, [RZ] ;  /* 0x00000000fffff984 */ /* 0x000fe20000000800 */
[----:B------:R1:W-:Y:S04]  /*1240*/  LDGSTS.E.BYPASS.128 [R10+0x4000], [R28.64+0x100] ;  /* 0x040001001c0a7fae */ /* 0x0003e8000b901c44 */
[----:B------:R1:W-:Y:S04]  /*1250*/  LDGSTS.E.BYPASS.128 [R10+0x4800], [R32.64+0x100] ;  /* 0x04800100200a7fae */ /* 0x0003e8000b901c44 */
[----:B------:R1:W-:Y:S04]  /*1260*/  LDGSTS.E.BYPASS.128 [R10+0x5000], [R30.64+0x100] ;  /* 0x050001001e0a7fae */ /* 0x0003e8000b901c44 */
[----:B------:R4:W-:Y:S04]  /*1270*/  LDGSTS.E.BYPASS.128 [R10+0x5800], [R36.64+0x100] ;  /* 0x05800100240a7fae */ /* 0x0009e8000b901c44 */
[----:B------:R1:W-:Y:S04]  /*1280*/  LDGSTS.E.BYPASS.128 [R10+0x6000], [R34.64+0x100] ;  /* 0x06000100220a7fae */ /* 0x0003e8000b901c44 */
[----:B------:R1:W-:Y:S04]  /*1290*/  LDGSTS.E.BYPASS.128 [R10+0x6800], [R50.64+0x100] ;  /* 0x06800100320a7fae */ /* 0x0003e8000b901c44 */
[----:B------:R1:W-:Y:S04]  /*12a0*/  LDGSTS.E.BYPASS.128 [R10+0x7000], [R52.64+0x100] ;  /* 0x07000100340a7fae */ /* 0x0003e8000b901c44 */
[----:B------:R1:W-:Y:S04]  /*12b0*/  LDGSTS.E.BYPASS.128 [R10+0x7800], [R54.64+0x100] ;  /* 0x07800100360a7fae */ /* 0x0003e8000b901c44 */
[----:B------:R-:W0:Y:S04]  /*12c0*/  LDGDEPBAR ;  /* 0x00000000000079af */ /* 0x000e280000000000 */
        /* <DEDUP_REMOVED lines=38> */
[----:B------:R4:W-:Y:S01]  /*1530*/  LDGSTS.E.BYPASS.128 [R10+0xd800], [R36.64+0x300] ;  /* 0x0d800300240a7fae */ /* 0x0009e2000b901c44 */
[----:B-1----:R-:W-:-:S03]  /*1540*/  LOP3.LUT R28, R8, 0x8, RZ, 0xc0, !PT ;  /* 0x00000008081c7812 */ /* 0x002fc600078ec0ff */
[----:B------:R1:W-:Y:S01]  /*1550*/  LDGSTS.E.BYPASS.128 [R10+0xe000], [R34.64+0x300] ;  /* 0x0e000300220a7fae */ /* 0x0003e2000b901c44 */
[----:B------:R-:W-:-:S03]  /*1560*/  LOP3.LUT R28, R28, 0x7, R3, 0xf8, !PT ;  /* 0x000000071c1c7812 */ /* 0x000fc600078ef803 */
[----:B------:R1:W-:Y:S02]  /*1570*/  LDGSTS.E.BYPASS.128 [R10+0xe800], [R50.64+0x300] ;  /* 0x0e800300320a7fae */ /* 0x0003e4000b901c44 */
[----:B------:R-:W-:Y:S02]  /*1580*/  IMAD.SHL.U32 R111, R28, 0x80, RZ ;  /* 0x000000801c6f7824 */ /* 0x000fe400078e00ff */
[----:B------:R1:W-:Y:S04]  /*1590*/  LDGSTS.E.BYPASS.128 [R10+0xf000], [R52.64+0x300] ;  /* 0x0f000300340a7fae */ /* 0x0003e8000b901c44 */
[----:B------:R1:W-:Y:S04]  /*15a0*/  LDGSTS.E.BYPASS.128 [R10+0xf800], [R54.64+0x300] ;  /* 0x0f800300360a7fae */ /* 0x0003e8000b901c44 */
[----:B------:R-:W0:Y:S04]  /*15b0*/  LDGDEPBAR ;  /* 0x00000000000079af */ /* 0x000e280000000000 */
[----:B------:R1:W-:Y:S04]  /*15c0*/  LDGSTS.E.BYPASS.128 [R10+0x1c000], [R6.64+0x300] ;  /* 0x1c000300060a7fae */ /* 0x0003e8000b901c44 */
[----:B------:R2:W-:Y:S04]  /*15d0*/  LDGSTS.E.BYPASS.128 [R10+0x1c800], [R20.64+0x300] ;  /* 0x1c800300140a7fae */ /* 0x0005e8000b901c44 */
[----:B------:R2:W-:Y:S04]  /*15e0*/  LDGSTS.E.BYPASS.128 [R10+0x1d000], [R18.64+0x300] ;  /* 0x1d000300120a7fae */ /* 0x0005e8000b901c44 */
[----:B------:R3:W-:Y:S01]  /*15f0*/  LDGSTS.E.BYPASS.128 [R10+0x1d800], [R16.64+0x300] ;  /* 0x1d800300100a7fae */ /* 0x0007e2000b901c44 */
[----:B-1----:R-:W-:-:S02]  /*1600*/  LOP3.LUT R7, R14, 0x8, R107, 0x78, !PT ;  /* 0x000000080e077812 */ /* 0x002fc400078e786b */
[----:B------:R-:W-:Y:S01]  /*1610*/  LOP3.LUT R6, R14, 0x18, R3, 0x78, !PT ;  /* 0x000000180e067812 */ /* 0x000fe200078e7803 */
[----:B------:R1:W-:Y:S01]  /*1620*/  LDGSTS.E.BYPASS.128 [R10+0x1e000], [R12.64+0x300] ;  /* 0x1e0003000c0a7fae */ /* 0x0003e2000b901c44 */
[----:B------:R-:W-:Y:S02]  /*1630*/  LOP3.LUT R9, R112, R7, RZ, 0xfc, !PT ;  /* 0x0000000770097212 */ /* 0x000fe400078efcff */
[----:B------:R-:W-:Y:S01]  /*1640*/  LOP3.LUT R14, R14, 0x40, RZ, 0xfc, !PT ;  /* 0x000000400e0e7812 */ /* 0x000fe200078efcff */
[----:B------:R4:W-:Y:S01]  /*1650*/  LDGSTS.E.BYPASS.128 [R10+0x1e800], [R26.64+0x300] ;  /* 0x1e8003001a0a7fae */ /* 0x0009e2000b901c44 */
[----:B--2---:R-:W-:Y:S02]  /*1660*/  IMAD.IADD R18, R6, 0x1, R111 ;  /* 0x0000000106127824 */ /* 0x004fe400078e026f */
[----:B------:R-:W-:Y:S01]  /*1670*/  IMAD.SHL.U32 R9, R9, 0x2, RZ ;  /* 0x0000000209097824 */ /* 0x000fe200078e00ff */
[----:B------:R4:W-:Y:S01]  /*1680*/  LDGSTS.E.BYPASS.128 [R10+0x1f000], [R24.64+0x300] ;  /* 0x1f000300180a7fae */ /* 0x0009e2000b901c44 */
[----:B------:R-:W-:Y:S01]  /*1690*/  IMAD.SHL.U32 R18, R18, 0x2, RZ ;  /* 0x0000000212127824 */ /* 0x000fe200078e00ff */
[----:B---3--:R-:W-:-:S02]  /*16a0*/  LOP3.LUT R16, R11, R128, RZ, 0xfc, !PT ;  /* 0x000000800b107212 */ /* 0x008fc400078efcff */
[----:B------:R2:W-:Y:S01]  /*16b0*/  LDGSTS.E.BYPASS.128 [R10+0x1f800], [R22.64+0x300] ;  /* 0x1f800300160a7fae */ /* 0x0005e2000b901c44 */
[----:B-1----:R-:W-:Y:S02]  /*16c0*/  LOP3.LUT R12, R128, R7, RZ, 0xfc, !PT ;  /* 0x00000007800c7212 */ /* 0x002fe400078efcff */
[----:B------:R-:W-:Y:S01]  /*16d0*/  LOP3.LUT R13, R111, R6, RZ, 0xfc, !PT ;  /* 0x000000066f0d7212 */ /* 0x000fe200078efcff */
[----:B------:R-:W0:Y:S01]  /*16e0*/  LDGDEPBAR ;  /* 0x00000000000079af */ /* 0x000e220000000000 */
[----:B------:R-:W-:Y:S01]  /*16f0*/  LOP3.LUT R7, R0, 0x8, R107, 0x78, !PT ;  /* 0x0000000800077812 */ /* 0x000fe200078e786b */
[----:B------:R-:W-:Y:S01]  /*1700*/  IMAD.SHL.U32 R12, R12, 0x2, RZ ;  /* 0x000000020c0c7824 */ /* 0x000fe200078e00ff */
[----:B------:R-:W-:Y:S01]  /*1710*/  LOP3.LUT R0, R110, 0x20, R109, 0x1e, !PT ;  /* 0x000000206e007812 */ /* 0x000fe200078e1e6d */
[----:B------:R-:W-:Y:S01]  /*1720*/  IMAD.SHL.U32 R13, R13, 0x2, RZ ;  /* 0x000000020d0d7824 */ /* 0x000fe200078e00ff */
[C---:B------:R-:W-:Y:S01]  /*1730*/  LOP3.LUT R17, R7.reuse, R128, RZ, 0xfc, !PT ;  /* 0x0000008007117212 */ /* 0x040fe200078efcff */
[----:B------:R-:W-:Y:S01]  /*1740*/  IMAD.SHL.U32 R16, R16, 0x2, RZ ;  /* 0x0000000210107824 */ /* 0x000fe200078e00ff */
[-C--:B------:R-:W-:Y:S01]  /*1750*/  LOP3.LUT R7, R7, R112.reuse, RZ, 0xfc, !PT ;  /* 0x0000007007077212 */ /* 0x080fe200078efcff */
[----:B------:R-:W-:Y:S01]  /*1760*/  IMAD.IADD R6, R111, 0x1, R0 ;  /* 0x000000016f067824 */ /* 0x000fe200078e0200 */
[----:B------:R-:W-:Y:S01]  /*1770*/  LOP3.LUT R15, R0, R111, RZ, 0xfc, !PT ;  /* 0x0000006f000f7212 */ /* 0x000fe200078efcff */
[----:B------:R-:W-:Y:S01]  /*1780*/  IMAD.SHL.U32 R17, R17, 0x2, RZ ;  /* 0x0000000211117824 */ /* 0x000fe200078e00ff */
[----:B------:R-:W-:Y:S01]  /*1790*/  LOP3.LUT R0, R11, R112, RZ, 0xfc, !PT ;  /* 0x000000700b007212 */ /* 0x000fe200078efcff */
[----:B------:R-:W-:-:S02]  /*17a0*/  IMAD.SHL.U32 R7, R7, 0x2, RZ ;  /* 0x0000000207077824 */ /* 0x000fc400078e00ff */
[----:B------:R-:W-:Y:S02]  /*17b0*/  IMAD.SHL.U32 R6, R6, 0x2, RZ ;  /* 0x0000000206067824 */ /* 0x000fe400078e00ff */
[----:B------:R-:W-:Y:S02]  /*17c0*/  IMAD.SHL.U32 R0, R0, 0x2, RZ ;  /* 0x0000000200007824 */ /* 0x000fe400078e00ff */
[----:B------:R-:W-:Y:S01]  /*17d0*/  IMAD.SHL.U32 R15, R15, 0x2, RZ ;  /* 0x000000020f0f7824 */ /* 0x000fe200078e00ff */
[----:B------:R-:W-:-:S04]  /*17e0*/  DEPBAR.LE SB0, 0x6 ;  /* 0x000081800000791a */ /* 0x000fc80000000000 */
[----:B------:R-:W-:Y:S06]  /*17f0*/  BAR.SYNC.DEFER_BLOCKING 0x0 ;  /* 0x0000000000007b1d */ /* 0x000fec0000010000 */
[----:B----4-:R-:W-:Y:S04]  /*1800*/  LDSM.16.M88.4 R24, [R12] ;  /* 0x000000000c18783b */ /* 0x010fe80000000200 */
[----:B------:R-:W1:Y:S04]  /*1810*/  LDSM.16.M88.4 R36, [R18+0x11000] ;  /* 0x011000001224783b */ /* 0x000e680000000200 */
[----:B------:R-:W3:Y:S04]  /*1820*/  LDSM.16.M88.4 R68, [R9] ;  /* 0x000000000944783b */ /* 0x000ee80000000200 */
[----:B------:R-:W4:Y:S04]  /*1830*/  LDSM.16.M88.4 R92, [R13+0x10000] ;  /* 0x010000000d5c783b */ /* 0x000f280000000200 */
[----:B------:R-:W2:Y:S04]  /*1840*/  LDSM.16.M88.4 R60, [R18+0x12000] ;  /* 0x01200000123c783b */ /* 0x000ea80000000200 */
[----:B------:R-:W2:Y:S04]  /*1850*/  LDSM.16.M88.4 R72, [R18+0x13000] ;  /* 0x013000001248783b */ /* 0x000ea80000000200 */
[----:B------:R-:W2:Y:S04]  /*1860*/  LDSM.16.M88.4 R40, [R17] ;  /* 0x000000001128783b */ /* 0x000ea80000000200 */
[----:B------:R-:W2:Y:S04]  /*1870*/  LDSM.16.M88.4 R64, [R7] ;  /* 0x000000000740783b */ /* 0x000ea80000000200 */
[----:B------:R-:W-:Y:S04]  /*1880*/  LDSM.16.M88.4 R100, [R16] ;  /* 0x000000001064783b */ /* 0x000fe80000000200 */
[----:B------:R-:W2:Y:S04]  /*1890*/  LDSM.16.M88.4 R28, [R6+0x11000] ;  /* 0x01100000061c783b */ /* 0x000ea80000000200 */
[----:B------:R-:W2:Y:S01]  /*18a0*/  LDSM.16.M88.4 R56, [R0] ;  /* 0x000000000038783b */ /* 0x000ea20000000200 */
[-C--:B-1----:R-:W-:Y:S03]  /*18b0*/  HMMA.16816.F32.BF16 R52, R24, R36.reuse, RZ ;  /* 0x000000241834723c */ /* 0x082fe600000418ff */
[----:B------:R-:W1:Y:S05]  /*18c0*/  LDSM.16.M88.4 R32, [R15+0x10000] ;  /* 0x010000000f20783b */ /* 0x000e6a0000000200 */
[----:B---3--:R-:W-:Y:S08]  /*18d0*/  HMMA.16816.F32.BF16 R80, R68, R36, RZ ;  /* 0x000000244450723c */ /* 0x008ff000000418ff */
[C---:B----4-:R-:W-:Y:S08]  /*18e0*/  HMMA.16816.F32.BF16 R44, R24.reuse, R92, RZ ;  /* 0x0000005c182c723c */ /* 0x050ff000000418ff */
[C---:B--2---:R-:W-:Y:S08]  /*18f0*/  HMMA.16816.F32.BF16 R48, R24.reuse, R60, RZ ;  /* 0x0000003c1830723c */ /* 0x044ff000000418ff */
[----:B------:R-:W-:Y:S08]  /*1900*/  HMMA.16816.F32.BF16 R24, R24, R72, RZ ;  /* 0x000000481818723c */ /* 0x000ff000000418ff */
[----:B------:R-:W-:Y:S08]  /*1910*/  HMMA.16816.F32.BF16 R20, R68, R92, RZ ;  /* 0x0000005c4414723c */ /* 0x000ff000000418ff */
[-C--:B------:R-:W-:Y:S08]  /*1920*/  HMMA.16816.F32.BF16 R52, R40, R38.reuse, R52 ;  /* 0x000000262834723c */ /* 0x080ff00000041834 */
[----:B------:R-:W-:Y:S08]  /*1930*/  HMMA.16816.F32.BF16 R36, R64, R38, R80 ;  /* 0x000000264024723c */ /* 0x000ff00000041850 */
[C---:B------:R-:W-:Y:S08]  /*1940*/  HMMA.16816.F32.BF16 R76, R68.reuse, R60, RZ ;  /* 0x0000003c444c723c */ /* 0x040ff000000418ff */
[----:B------:R-:W-:Y:S07]  /*1950*/  HMMA.16816.F32.BF16 R68, R68, R72, RZ ;  /* 0x000000484444723c */ /* 0x000fee00000418ff */
[----:B------:R-:W-:Y:S01]  /*1960*/  LOP3.LUT R72, R107, 0x8, RZ, 0xc0, !PT ;  /* 0x000000086b487812 */ /* 0x000fe200078ec0ff */
[----:B------:R-:W-:Y:S03]  /*1970*/  HMMA.16816.F32.BF16 R44, R40, R94, R44 ;  /* 0x0000005e282c723c */ /* 0x000fe6000004182c */
[----:B------:R-:W-:-:S04]  /*1980*/  LOP3.LUT R131, R72, 0x30, R5, 0xf8, !PT ;  /* 0x0000003048837812 */ /* 0x000fc800078ef805 */
[----:B------:R-:W-:Y:S01]  /*1990*/  LOP3.LUT R19, R131, 0x30, R132, 0x1e, !PT ;  /* 0x0000003083137812 */ /* 0x000fe200078e1e84 */
[----:B------:R-:W-:Y:S03]  /*19a0*/  HMMA.16816.F32.BF16 R48, R40, R62, R48 ;  /* 0x0000003e2830723c */ /* 0x000fe60000041830 */
[----:B------:R-:W-:-:S05]  /*19b0*/  LOP3.LUT R11, R19, R128, RZ, 0xfc, !PT ;  /* 0x00000080130b7212 */ /* 0x000fca00078efcff */
[----:B------:R-:W-:Y:S01]  /*19c0*/  HMMA.16816.F32.BF16 R40, R40, R74, R24 ;  /* 0x0000004a2828723c */ /* 0x000fe20000041818 */
[----:B------:R-:W2:Y:S01]  /*19d0*/  LDSM.16.M88.4 R24, [R6+0x12000] ;  /* 0x012000000618783b */ /* 0x000ea20000000200 */
[----:B------:R-:W-:-:S05]  /*19e0*/  IMAD.SHL.U32 R11, R11, 0x2, RZ ;  /* 0x000000020b0b7824 */ /* 0x000fca00078e00ff */
[----:B------:R-:W-:Y:S01]  /*19f0*/  LDSM.16.M88.4 R96, [R11] ;  /* 0x000000000b60783b */ /* 0x000fe20000000200 */
[----:B------:R-:W-:Y:S03]  /*1a00*/  HMMA.16816.F32.BF16 R92, R64, R94, R20 ;  /* 0x0000005e405c723c */ /* 0x000fe60000041814 */
[----:B------:R-:W3:Y:S05]  /*1a10*/  LDSM.16.M88.4 R20, [R6+0x13000] ;  /* 0x013000000614783b */ /* 0x000eea0000000200 */
[-C--:B------:R-:W-:Y:S08]  /*1a20*/  HMMA.16816.F32.BF16 R52, R100, R28.reuse, R52 ;  /* 0x0000001c6434723c */ /* 0x080ff00000041834 */
[----:B------:R-:W-:Y:S07]  /*1a30*/  HMMA.16816.F32.BF16 R36, R56, R28, R36 ;  /* 0x0000001c3824723c */ /* 0x000fee0000041824 */
[C---:B------:R-:W-:Y:S01]  /*1a40*/  LOP3.LUT R29, R14.reuse, 0x8, R107, 0x78, !PT ;  /* 0x000000080e1d7812 */ /* 0x040fe200078e786b */
[----:B------:R-:W-:Y:S01]  /*1a50*/  HMMA.16816.F32.BF16 R60, R64, R62, R76 ;  /* 0x0000003e403c723c */ /* 0x000fe2000004184c */
[----:B------:R-:W-:-:S02]  /*1a60*/  LOP3.LUT R28, R14, 0x18, R3, 0x78, !PT ;  /* 0x000000180e1c7812 */ /* 0x000fc400078e7803 */
[----:B------:R-:W-:Y:S02]  /*1a70*/  LOP3.LUT R14, R19, R112, RZ, 0xfc, !PT ;  /* 0x00000070130e7212 */ /* 0x000fe400078efcff */
[----:B------:R-:W-:Y:S01]  /*1a80*/  LOP3.LUT R105, R29, R128, RZ, 0xfc, !PT ;  /* 0x000000801d697212 */ /* 0x000fe200078efcff */
[----:B------:R-:W-:Y:S01]  /*1a90*/  IMAD.IADD R19, R111, 0x1, R28 ;  /* 0x000000016f137824 */ /* 0x000fe200078e021c */
[----:B------:R-:W-:Y:S01]  /*1aa0*/  LOP3.LUT R104, R28, R111, RZ, 0xfc, !PT ;  /* 0x0000006f1c687212 */ /* 0x000fe200078efcff */
[----:B------:R-:W-:Y:S01]  /*1ab0*/  HMMA.16816.F32.BF16 R64, R64, R74, R68 ;  /* 0x0000004a4040723c */ /* 0x000fe20000041844 */
[----:B------:R-:W-:Y:S01]  /*1ac0*/  IMAD.SHL.U32 R14, R14, 0x2, RZ ;  /* 0x000000020e0e7824 */ /* 0x000fe200078e00ff */
[----:B------:R-:W-:Y:S01]  /*1ad0*/  LOP3.LUT R106, R112, R29, RZ, 0xfc, !PT ;  /* 0x0000001d706a7212 */ /* 0x000fe200078efcff */
[----:B------:R-:W-:Y:S01]  /*1ae0*/  IMAD.SHL.U32 R105, R105, 0x2, RZ ;  /* 0x0000000269697824 */ /* 0x000fe200078e00ff */
[----:B------:R-:W-:Y:S01]  /*1af0*/  LOP3.LUT R28, R110, 0x60, R109, 0x1e, !PT ;  /* 0x000000606e1c7812 */ /* 0x000fe200078e1e6d */
[----:B------:R-:W-:Y:S01]  /*1b00*/  IMAD.SHL.U32 R104, R104, 0x2, RZ ;  /* 0x0000000268687824 */ /* 0x000fe200078e00ff */
[----:B------:R-:W4:Y:S01]  /*1b10*/  LDSM.16.M88.4 R88, [R14] ;  /* 0x000000000e58783b */ /* 0x000f220000000200 */
[----:B------:R-:W-:Y:S01]  /*1b20*/  IMAD.SHL.U32 R19, R19, 0x2, RZ ;  /* 0x0000000213137824 */ /* 0x000fe200078e00ff */
[C---:B-1----:R-:W-:Y:S01]  /*1b30*/  HMMA.16816.F32.BF16 R44, R100.reuse, R32, R44 ;  /* 0x00000020642c723c */ /* 0x042fe2000004182c */
[----:B------:R-:W-:Y:S01]  /*1b40*/  IMAD.SHL.U32 R106, R106, 0x2, RZ ;  /* 0x000000026a6a7824 */ /* 0x000fe200078e00ff */
[----:B------:R-:W-:Y:S04]  /*1b50*/  LDSM.16.M88.4 R84, [R104+0x10000] ;  /* 0x010000006854783b */ /* 0x000fe80000000200 */
[----:B------:R-:W-:Y:S02]  /*1b60*/  LDSM.16.M88.4 R80, [R19+0x11000] ;  /* 0x011000001350783b */ /* 0x000fe40000000200 */
[C---:B--2---:R-:W-:Y:S02]  /*1b70*/  HMMA.16816.F32.BF16 R48, R100.reuse, R24, R48 ;  /* 0x000000186430723c */ /* 0x044fe40000041830 */
[----:B------:R-:W-:Y:S04]  /*1b80*/  LDSM.16.M88.4 R76, [R19+0x12000] ;  /* 0x01200000134c783b */ /* 0x000fe80000000200 */
[----:B------:R-:W-:Y:S02]  /*1b90*/  LDSM.16.M88.4 R72, [R19+0x13000] ;  /* 0x013000001348783b */ /* 0x000fe40000000200 */
[----:B---3--:R-:W-:Y:S02]  /*1ba0*/  HMMA.16816.F32.BF16 R100, R100, R20, R40 ;  /* 0x000000146464723c */ /* 0x008fe40000041828 */
[----:B------:R-:W1:Y:S04]  /*1bb0*/  LDSM.16.M88.4 R40, [R105] ;  /* 0x000000006928783b */ /* 0x000e680000000200 */
[----:B------:R-:W2:Y:S02]  /*1bc0*/  LDSM.16.M88.4 R68, [R106] ;  /* 0x000000006a44783b */ /* 0x000ea40000000200 */
[C---:B------:R-:W-:Y:S08]  /*1bd0*/  HMMA.16816.F32.BF16 R92, R56.reuse, R32, R92 ;  /* 0x00000020385c723c */ /* 0x040ff0000004185c */
[C---:B------:R-:W-:Y:S07]  /*1be0*/  HMMA.16816.F32.BF16 R60, R56.reuse, R24, R60 ;  /* 0x00000018383c723c */ /* 0x040fee000004183c */
[----:B------:R-:W-:Y:S01]  /*1bf0*/  LOP3.LUT R24, R132, 0x50, RZ, 0xfc, !PT ;  /* 0x0000005084187812 */ /* 0x000fe200078efcff */
[----:B------:R-:W-:Y:S03]  /*1c00*/  HMMA.16816.F32.BF16 R56, R56, R20, R64 ;  /* 0x000000143838723c */ /* 0x000fe60000041840 */
[----:B------:R-:W-:-:S04]  /*1c10*/  LOP3.LUT R24, R24, 0x10, R5, 0x78, !PT ;  /* 0x0000001018187812 */ /* 0x000fc800078e7805 */
[----:B------:R-:W-:Y:S01]  /*1c20*/  LOP3.LUT R24, R24, 0x20, R5, 0xf8, !PT ;  /* 0x0000002018187812 */ /* 0x000fe200078ef805 */
[----:B------:R-:W-:Y:S03]  /*1c30*/  HMMA.16816.F32.BF16 R44, R96, R34, R44 ;  /* 0x00000022602c723c */ /* 0x000fe6000004182c */
[----:B------:R-:W-:-:S04]  /*1c40*/  LOP3.LUT R21, R24, 0x8, R107, 0x78, !PT ;  /* 0x0000000818157812 */ /* 0x000fc800078e786b */
[C---:B------:R-:W-:Y:S01]  /*1c50*/  LOP3.LUT R107, R21.reuse, R128, RZ, 0xfc, !PT ;  /* 0x00000080156b7212 */ /* 0x040fe200078efcff */
[----:B------:R-:W-:Y:S01]  /*1c60*/  HMMA.16816.F32.BF16 R52, R96, R30, R52 ;  /* 0x0000001e6034723c */ /* 0x000fe20000041834 */
[----:B------:R-:W-:-:S03]  /*1c70*/  LOP3.LUT R108, R21, R112, RZ, 0xfc, !PT ;  /* 0x00000070156c7212 */ /* 0x000fc600078efcff */
[----:B------:R-:W-:Y:S02]  /*1c80*/  IMAD.SHL.U32 R107, R107, 0x2, RZ ;  /* 0x000000026b6b7824 */ /* 0x000fe400078e00ff */
[----:B------:R-:W-:Y:S02]  /*1c90*/  IMAD.SHL.U32 R108, R108, 0x2, RZ ;  /* 0x000000026c6c7824 */ /* 0x000fe400078e00ff */
[C---:B------:R-:W-:Y:S01]  /*1ca0*/  HMMA.16816.F32.BF16 R48, R96.reuse, R26, R48 ;  /* 0x0000001a6030723c */ /* 0x040fe20000041830 */
[----:B------:R-:W3:Y:S07]  /*1cb0*/  LDSM.16.M88.4 R64, [R107] ;  /* 0x000000006b40783b */ /* 0x000eee0000000200 */
[----:B------:R-:W-:Y:S08]  /*1cc0*/  HMMA.16816.F32.BF16 R100, R96, R22, R100 ;  /* 0x000000166064723c */ /* 0x000ff00000041864 */
[C---:B----4-:R-:W-:Y:S08]  /*1cd0*/  HMMA.16816.F32.BF16 R92, R88.reuse, R34, R92 ;  /* 0x00000022585c723c */ /* 0x050ff0000004185c */
[C---:B------:R-:W-:Y:S08]  /*1ce0*/  HMMA.16816.F32.BF16 R36, R88.reuse, R30, R36 ;  /* 0x0000001e5824723c */ /* 0x040ff00000041824 */
[C---:B------:R-:W-:Y:S08]  /*1cf0*/  HMMA.16816.F32.BF16 R60, R88.reuse, R26, R60 ;  /* 0x0000001a583c723c */ /* 0x040ff0000004183c */
[----:B------:R-:W-:Y:S01]  /*1d00*/  HMMA.16816.F32.BF16 R56, R88, R22, R56 ;  /* 0x000000165838723c */ /* 0x000fe20000041838 */
[----:B------:R-:W4:Y:S07]  /*1d10*/  LDSM.16.M88.4 R20, [R108] ;  /* 0x000000006c14783b */ /* 0x000f2e0000000200 */
[C---:B-1----:R-:W-:Y:S08]  /*1d20*/  HMMA.16816.F32.BF16 R44, R40.reuse, R84, R44 ;  /* 0x00000054282c723c */ /* 0x042ff0000004182c */
[C---:B------:R-:W-:Y:S08]  /*1d30*/  HMMA.16816.F32.BF16 R52, R40.reuse, R80, R52 ;  /* 0x000000502834723c */ /* 0x040ff00000041834 */
[C---:B------:R-:W-:Y:S08]  /*1d40*/  HMMA.16816.F32.BF16 R48, R40.reuse, R76, R48 ;  /* 0x0000004c2830723c */ /* 0x040ff00000041830 */
[----:B------:R-:W-:Y:S08]  /*1d50*/  HMMA.16816.F32.BF16 R100, R40, R72, R100 ;  /* 0x000000482864723c */ /* 0x000ff00000041864 */
[C---:B--2---:R-:W-:Y:S08]  /*1d60*/  HMMA.16816.F32.BF16 R92, R68.reuse, R84, R92 ;  /* 0x00000054445c723c */ /* 0x044ff0000004185c */
[C---:B------:R-:W-:Y:S07]  /*1d70*/  HMMA.16816.F32.BF16 R36, R68.reuse, R80, R36 ;  /* 0x000000504424723c */ /* 0x040fee0000041824 */
[----:B------:R-:W-:Y:S01]  /*1d80*/  IMAD.WIDE R80, R124, 0x2, RZ ;  /* 0x000000027c507825 */ /* 0x000fe200078e02ff */
[C---:B------:R-:W-:Y:S08]  /*1d90*/  HMMA.16816.F32.BF16 R60, R68.reuse, R76, R60 ;  /* 0x0000004c443c723c */ /* 0x040ff0000004183c */
[----:B------:R-:W-:Y:S07]  /*1da0*/  HMMA.16816.F32.BF16 R56, R68, R72, R56 ;  /* 0x000000484438723c */ /* 0x000fee0000041838 */
[----:B------:R-:W-:Y:S01]  /*1db0*/  LOP3.LUT R69, R134, 0x60, R109, 0x1e, !PT ;  /* 0x0000006086457812 */ /* 0x000fe200078e1e6d */
[----:B---3--:R-:W-:Y:S01]  /*1dc0*/  HMMA.16816.F32.BF16 R44, R64, R86, R44 ;  /* 0x00000056402c723c */ /* 0x008fe2000004182c */
[----:B------:R-:W-:Y:S01]  /*1dd0*/  LOP3.LUT R109, R28, R111, RZ, 0xfc, !PT ;  /* 0x0000006f1c6d7212 */ /* 0x000fe200078efcff */
[----:B------:R-:W-:Y:S01]  /*1de0*/  IMAD.IADD R111, R111, 0x1, R28 ;  /* 0x000000016f6f7824 */ /* 0x000fe200078e021c */
[----:B------:R-:W-:-:S02]  /*1df0*/  LOP3.LUT R110, R69, R128, RZ, 0xfc, !PT ;  /* 0x00000080456e7212 */ /* 0x000fc400078efcff */
[----:B------:R-:W-:Y:S01]  /*1e00*/  LOP3.LUT R71, R131, 0x70, R132, 0x1e, !PT ;  /* 0x0000007083477812 */ /* 0x000fe200078e1e84 */
[----:B------:R-:W-:Y:S02]  /*1e10*/  IMAD.SHL.U32 R109, R109, 0x2, RZ ;  /* 0x000000026d6d7824 */ /* 0x000fe400078e00ff */
[----:B------:R-:W-:Y:S01]  /*1e20*/  IMAD.SHL.U32 R110, R110, 0x2, RZ ;  /* 0x000000026e6e7824 */ /* 0x000fe200078e00ff */
[C---:B------:R-:W-:Y:S01]  /*1e30*/  HMMA.16816.F32.BF16 R24, R64.reuse, R82, R52 ;  /* 0x000000524018723c */ /* 0x040fe20000041834 */
[----:B------:R-:W-:Y:S01]  /*1e40*/  IMAD.SHL.U32 R111, R111, 0x2, RZ ;  /* 0x000000026f6f7824 */ /* 0x000fe200078e00ff */
[----:B------:R-:W-:Y:S01]  /*1e50*/  LDSM.16.M88.4 R32, [R109+0x10000] ;  /* 0x010000006d20783b */ /* 0x000fe20000000200 */
[C---:B------:R-:W-:Y:S01]  /*1e60*/  LOP3.LUT R128, R71.reuse, R128, RZ, 0xfc, !PT ;  /* 0x0000008047807212 */ /* 0x040fe200078efcff */
[----:B------:R-:W-:Y:S01]  /*1e70*/  IMAD.WIDE.U32 R130, R130, 0x2, RZ ;  /* 0x0000000282827825 */ /* 0x000fe200078e00ff */
[----:B------:R-:W-:Y:S01]  /*1e80*/  LOP3.LUT R71, R71, R112, RZ, 0xfc, !PT ;  /* 0x0000007047477212 */ /* 0x000fe200078efcff */
[----:B------:R-:W1:Y:S02]  /*1e90*/  LDSM.16.M88.4 R40, [R110] ;  /* 0x000000006e28783b */ /* 0x000e640000000200 */
[----:B------:R-:W-:Y:S01]  /*1ea0*/  HMMA.16816.F32.BF16 R48, R64, R78, R48 ;  /* 0x0000004e4030723c */ /* 0x000fe20000041830 */
[----:B------:R-:W-:Y:S01]  /*1eb0*/  LOP3.LUT R140, R80, R130, RZ, 0xfc, !PT ;  /* 0x00000082508c7212 */ /* 0x000fe200078efcff */
[----:B------:R-:W2:Y:S01]  /*1ec0*/  LDSM.16.M88.4 R28, [R111+0x11000] ;  /* 0x011000006f1c783b */ /* 0x000ea20000000200 */
[----:B------:R-:W-:-:S02]  /*1ed0*/  LOP3.LUT R80, R81, R131, RZ, 0xfc, !PT ;  /* 0x0000008351507212 */ /* 0x000fc400078efcff */
[----:B------:R-:W-:Y:S01]  /*1ee0*/  IADD3 R140, P3, R140, c[0x0][0x168], RZ ;  /* 0x00005a008c8c7a10 */ /* 0x000fe20007f7e0ff */
[----:B------:R-:W3:Y:S02]  /*1ef0*/  LDSM.16.M88.4 R52, [R111+0x12000] ;  /* 0x012000006f34783b */ /* 0x000ee40000000200 */
[----:B------:R-:W-:Y:S01]  /*1f00*/  HMMA.16816.F32.BF16 R100, R64, R74, R100 ;  /* 0x0000004a4064723c */ /* 0x000fe20000041864 */
[----:B------:R-:W-:-:S06]  /*1f10*/  IADD3.X R141, R80, c[0x0][0x16c], RZ, P3, !PT ;  /* 0x00005b00508d7a10 */ /* 0x000fcc0001ffe4ff */
[----:B------:R-:W-:Y:S01]  /*1f20*/  LOP3.LUT R64, R69, R112, RZ, 0xfc, !PT ;  /* 0x0000007045407212 */ /* 0x000fe200078efcff */
[----:B----4-:R-:W-:Y:S01]  /*1f30*/  HMMA.16816.F32.BF16 R76, R20, R78, R60 ;  /* 0x0000004e144c723c */ /* 0x010fe2000004183c */
[----:B------:R-:W4:Y:S01]  /*1f40*/  LDSM.16.M88.4 R60, [R111+0x13000] ;  /* 0x013000006f3c783b */ /* 0x000f220000000200 */
[----:B------:R-:W-:-:S04]  /*1f50*/  IMAD.WIDE R68, R129, 0x2, RZ ;  /* 0x0000000281447825 */ /* 0x000fc800078e02ff */
[----:B------:R-:W-:Y:S01]  /*1f60*/  IMAD.SHL.U32 R112, R64, 0x2, RZ ;  /* 0x0000000240707824 */ /* 0x000fe200078e00ff */
[-C--:B------:R-:W-:Y:S01]  /*1f70*/  LOP3.LUT R146, R68, R130.reuse, RZ, 0xfc, !PT ;  /* 0x0000008244927212 */ /* 0x080fe200078efcff */
[C---:B------:R-:W-:Y:S01]  /*1f80*/  HMMA.16816.F32.BF16 R72, R20.reuse, R74, R56 ;  /* 0x0000004a1448723c */ /* 0x040fe20000041838 */
[----:B------:R-:W-:Y:S01]  /*1f90*/  IMAD.WIDE R64, R127, 0x2, RZ ;  /* 0x000000027f407825 */ /* 0x000fe200078e02ff */
[-C--:B------:R-:W-:Y:S01]  /*1fa0*/  LOP3.LUT R68, R69, R131.reuse, RZ, 0xfc, !PT ;  /* 0x0000008345447212 */ /* 0x080fe200078efcff */
[----:B------:R-:W4:Y:S01]  /*1fb0*/  LDSM.16.M88.4 R56, [R112] ;  /* 0x000000007038783b */ /* 0x000f220000000200 */
[----:B------:R-:W-:Y:S01]  /*1fc0*/  IADD3 R146, P6, R146, c[0x0][0x168], RZ ;  /* 0x00005a0092927a10 */ /* 0x000fe20007fde0ff */
[----:B------:R-:W-:Y:S01]  /*1fd0*/  IMAD.WIDE R126, R126, 0x2, RZ ;  /* 0x000000027e7e7825 */ /* 0x000fe200078e02ff */
[-C--:B------:R-:W-:Y:S02]  /*1fe0*/  LOP3.LUT R144, R64, R130.reuse, RZ, 0xfc, !PT ;  /* 0x0000008240907212 */ /* 0x080fe400078efcff */
[----:B------:R-:W-:Y:S01]  /*1ff0*/  HMMA.16816.F32.BF16 R92, R20, R86, R92 ;  /* 0x00000056145c723c */ /* 0x000fe2000004185c */
[----:B------:R-:W-:Y:S01]  /*2000*/  LOP3.LUT R69, R65, R131, RZ, 0xfc, !PT ;  /* 0x0000008341457212 */ /* 0x000fe200078efcff */
[----:B------:R-:W-:Y:S01]  /*2010*/  IMAD.WIDE R64, R125, 0x2, RZ ;  /* 0x000000027d407825 */ /* 0x000fe200078e02ff */
[----:B------:R-:W-:-:S02]  /*2020*/  LOP3.LUT R142, R126, R130, RZ, 0xfc, !PT ;  /* 0x000000827e8e7212 */ /* 0x000fc400078efcff */
[----:B------:R-:W-:Y:S02]  /*2030*/  IADD3 R144, P5, R144, c[0x0][0x168], RZ ;  /* 0x00005a0090907a10 */ /* 0x000fe40007fbe0ff */
[-C--:B------:R-:W-:Y:S01]  /*2040*/  LOP3.LUT R138, R64, R130.reuse, RZ, 0xfc, !PT ;  /* 0x00000082408a7212 */ /* 0x080fe200078efcff */
[----:B------:R-:W-:Y:S01]  /*2050*/  HMMA.16816.F32.BF16 R36, R20, R82, R36 ;  /* 0x000000521424723c */ /* 0x000fe20000041824 */
[-C--:B------:R-:W-:Y:S01]  /*2060*/  LOP3.LUT R81, R65, R131.reuse, RZ, 0xfc, !PT ;  /* 0x0000008341517212 */ /* 0x080fe200078efcff */
[----:B------:R-:W-:Y:S01]  /*2070*/  IMAD.WIDE R64, R122, 0x2, RZ ;  /* 0x000000027a407825 */ /* 0x000fe200078e02ff */
[----:B------:R-:W-:Y:S02]  /*2080*/  IADD3.X R147, R68, c[0x0][0x16c], RZ, P6, !PT ;  /* 0x00005b0044937a10 */ /* 0x000fe400037fe4ff */
[-C--:B------:R-:W-:Y:S02]  /*2090*/  LOP3.LUT R70, R127, R131.reuse, RZ, 0xfc, !PT ;  /* 0x000000837f467212 */ /* 0x080fe400078efcff */
[----:B------:R-:W-:Y:S01]  /*20a0*/  LOP3.LUT R134, R64, R130, RZ, 0xfc, !PT ;  /* 0x0000008240867212 */ /* 0x000fe200078efcff */
[----:B-1----:R-:W-:Y:S01]  /*20b0*/  HMMA.16816.F32.BF16 R20, R40, R32, R44 ;  /* 0x000000202814723c */ /* 0x002fe2000004182c */
[----:B------:R-:W-:-:S02]  /*20c0*/  LOP3.LUT R83, R65, R131, RZ, 0xfc, !PT ;  /* 0x0000008341537212 */ /* 0x000fc400078efcff */
[----:B------:R-:W-:Y:S02]  /*20d0*/  IADD3 R142, P4, R142, c[0x0][0x168], RZ ;  /* 0x00005a008e8e7a10 */ /* 0x000fe40007f9e0ff */
[----:B------:R-:W-:Y:S02]  /*20e0*/  IADD3.X R145, R69, c[0x0][0x16c], RZ, P5, !PT ;  /* 0x00005b0045917a10 */ /* 0x000fe40002ffe4ff */
[----:B------:R-:W-:Y:S01]  /*20f0*/  IMAD.WIDE R46, R121, 0x2, RZ ;  /* 0x00000002792e7825 */ /* 0x000fe200078e02ff */
[C---:B--2---:R-:W-:Y:S01]  /*2100*/  HMMA.16816.F32.BF16 R24, R40.reuse, R28, R24 ;  /* 0x0000001c2818723c */ /* 0x044fe20000041818 */
[----:B------:R-:W-:Y:S02]  /*2110*/  IADD3.X R143, R70, c[0x0][0x16c], RZ, P4, !PT ;  /* 0x00005b00468f7a10 */ /* 0x000fe400027fe4ff */
[----:B------:R-:W-:Y:S01]  /*2120*/  IMAD.WIDE R44, R123, 0x2, RZ ;  /* 0x000000027b2c7825 */ /* 0x000fe200078e02ff */
[-C--:B------:R-:W-:Y:S02]  /*2130*/  LOP3.LUT R136, R46, R130.reuse, RZ, 0xfc, !PT ;  /* 0x000000822e887212 */ /* 0x080fe400078efcff */
[-C--:B------:R-:W-:Y:S01]  /*2140*/  LOP3.LUT R82, R47, R131.reuse, RZ, 0xfc, !PT ;  /* 0x000000832f527212 */ /* 0x080fe200078efcff */
[----:B------:R-:W-:Y:S01]  /*2150*/  IMAD.WIDE R46, R119, 0x2, RZ ;  /* 0x00000002772e7825 */ /* 0x000fe200078e02ff */
[-C--:B------:R-:W-:Y:S01]  /*2160*/  LOP3.LUT R132, R44, R130.reuse, RZ, 0xfc, !PT ;  /* 0x000000822c847212 */ /* 0x080fe200078efcff */
[----:B---3--:R-:W-:Y:S01]  /*2170*/  HMMA.16816.F32.BF16 R48, R40, R52, R48 ;  /* 0x000000342830723c */ /* 0x008fe20000041830 */
[----:B------:R-:W-:Y:S01]  /*2180*/  LOP3.LUT R85, R45, R131, RZ, 0xfc, !PT ;  /* 0x000000832d557212 */ /* 0x000fe200078efcff */
[----:B------:R-:W-:Y:S01]  /*2190*/  IMAD.WIDE R44, R117, 0x2, RZ ;  /* 0x00000002752c7825 */ /* 0x000fe200078e02ff */
[----:B------:R-:W-:-:S02]  /*21a0*/  LOP3.LUT R84, R46, R130, RZ, 0xfc, !PT ;  /* 0x000000822e547212 */ /* 0x000fc400078efcff */
[-C--:B------:R-:W-:Y:S01]  /*21b0*/  LOP3.LUT R46, R47, R131.reuse, RZ, 0xfc, !PT ;  /* 0x000000832f2e7212 */ /* 0x080fe200078efcff */
[----:B------:R-:W-:Y:S01]  /*21c0*/  IMAD.WIDE R120, R120, 0x2, RZ ;  /* 0x0000000278787825 */ /* 0x000fe200078e02ff */
[-C--:B------:R-:W-:Y:S01]  /*21d0*/  LOP3.LUT R126, R44, R130.reuse, RZ, 0xfc, !PT ;  /* 0x000000822c7e7212 */ /* 0x080fe200078efcff */
[----:B----4-:R-:W-:Y:S01]  /*21e0*/  HMMA.16816.F32.BF16 R64, R40, R60, R100 ;  /* 0x0000003c2840723c */ /* 0x010fe20000041864 */
[----:B------:R-:W-:Y:S01]  /*21f0*/  LOP3.LUT R47, R45, R131, RZ, 0xfc, !PT ;  /* 0x000000832d2f7212 */ /* 0x000fe200078efcff */
[----:B------:R-:W-:Y:S01]  /*2200*/  IMAD.WIDE R44, R115, 0x2, RZ ;  /* 0x00000002732c7825 */ /* 0x000fe200078e02ff */
[-C--:B------:R-:W-:Y:S02]  /*2210*/  LOP3.LUT R129, R120, R130.reuse, RZ, 0xfc, !PT ;  /* 0x0000008278817212 */ /* 0x080fe400078efcff */
[----:B------:R-:W-:Y:S01]  /*2220*/  IADD3 R136, P1, R136, c[0x0][0x168], RZ ;  /* 0x00005a0088887a10 */ /* 0x000fe20007f3e0ff */
[----:B------:R-:W-:Y:S01]  /*2230*/  IMAD.WIDE R118, R118, 0x2, RZ ;  /* 0x0000000276767825 */ /* 0x000fe200078e02ff */
[----:B------:R-:W-:Y:S01]  /*2240*/  IADD3 R132, P6, R132, c[0x0][0x168], RZ ;  /* 0x00005a0084847a10 */ /* 0x000fe20007fde0ff */
[----:B------:R-:W-:Y:S01]  /*2250*/  HMMA.16816.F32.BF16 R36, R56, R28, R36 ;  /* 0x0000001c3824723c */ /* 0x000fe20000041824 */
[-C--:B------:R-:W-:Y:S01]  /*2260*/  LOP3.LUT R120, R44, R130.reuse, RZ, 0xfc, !PT ;  /* 0x000000822c787212 */ /* 0x080fe200078efcff */
[----:B------:R-:W-:Y:S01]  /*2270*/  IMAD.WIDE R40, R114, 0x2, RZ ;  /* 0x0000000272287825 */ /* 0x000fe200078e02ff */
[----:B------:R-:W-:-:S02]  /*2280*/  LOP3.LUT R124, R118, R130, RZ, 0xfc, !PT ;  /* 0x00000082767c7212 */ /* 0x000fc400078efcff */
[-C--:B------:R-:W-:Y:S01]  /*2290*/  LOP3.LUT R121, R121, R131.reuse, RZ, 0xfc, !PT ;  /* 0x0000008379797212 */ /* 0x080fe200078efcff */
[----:B------:R-:W-:Y:S01]  /*22a0*/  IMAD.WIDE R116, R116, 0x2, RZ ;  /* 0x0000000274747825 */ /* 0x000fe200078e02ff */
[-C--:B------:R-:W-:Y:S01]  /*22b0*/  LOP3.LUT R122, R40, R130.reuse, RZ, 0xfc, !PT ;  /* 0x00000082287a7212 */ /* 0x080fe200078efcff */
[C---:B------:R-:W-:Y:S01]  /*22c0*/  HMMA.16816.F32.BF16 R76, R56.reuse, R52, R76 ;  /* 0x00000034384c723c */ /* 0x040fe2000004184c */
[-C--:B------:R-:W-:Y:S01]  /*22d0*/  LOP3.LUT R86, R41, R131.reuse, RZ, 0xfc, !PT ;  /* 0x0000008329567212 */ /* 0x080fe200078efcff */
[----:B------:R-:W-:Y:S01]  /*22e0*/  IMAD.SHL.U32 R114, R128, 0x2, RZ ;  /* 0x0000000280727824 */ /* 0x000fe200078e00ff */
[----:B------:R-:W-:Y:S02]  /*22f0*/  LOP3.LUT R118, R116, R130, RZ, 0xfc, !PT ;  /* 0x0000008274767212 */ /* 0x000fe400078efcff */
[----:B------:R-:W-:Y:S02]  /*2300*/  LOP3.LUT R44, R45, R131, RZ, 0xfc, !PT ;  /* 0x000000832d2c7212 */ /* 0x000fe400078efcff */
[----:B------:R-:W-:Y:S01]  /*2310*/  IADD3.X R137, R82, c[0x0][0x16c], RZ, P1, !PT ;  /* 0x00005b0052897a10 */ /* 0x000fe20000ffe4ff */
[----:B------:R-:W-:Y:S01]  /*2320*/  HMMA.16816.F32.BF16 R40, R56, R32, R92 ;  /* 0x000000203828723c */ /* 0x000fe2000004185c */
[----:B------:R-:W-:-:S02]  /*2330*/  IADD3.X R133, R85, c[0x0][0x16c], RZ, P6, !PT ;  /* 0x00005b0055857a10 */ /* 0x000fc400037fe4ff */
[----:B------:R-:W-:Y:S02]  /*2340*/  IADD3 R128, P5, R129, c[0x0][0x160], RZ ;  /* 0x0000580081807a10 */ /* 0x000fe40007fbe0ff */
[----:B------:R-:W-:Y:S02]  /*2350*/  IADD3 R138, P2, R138, c[0x0][0x168], RZ ;  /* 0x00005a008a8a7a10 */ /* 0x000fe40007f5e0ff */
[----:B------:R-:W-:Y:S01]  /*2360*/  IMAD.WIDE R32, R113, 0x2, RZ ;  /* 0x0000000271207825 */ /* 0x000fe200078e02ff */
[----:B------:R-:W-:Y:S01]  /*2370*/  IADD3 R134, P0, R134, c[0x0][0x168], RZ ;  /* 0x00005a0086867a10 */ /* 0x000fe20007f1e0ff */
[----:B------:R-:W-:Y:S01]  /*2380*/  HMMA.16816.F32.BF16 R72, R56, R60, R72 ;  /* 0x0000003c3848723c */ /* 0x000fe20000041848 */
[----:B------:R-:W-:Y:S01]  /*2390*/  IADD3 R126, P4, R126, c[0x0][0x160], RZ ;  /* 0x000058007e7e7a10 */ /* 0x000fe20007f9e0ff */
[----:B------:R-:W-:Y:S01]  /*23a0*/  IMAD.SHL.U32 R113, R71, 0x2, RZ ;  /* 0x0000000247717824 */ /* 0x000fe200078e00ff */
[----:B------:R-:W-:Y:S02]  /*23b0*/  LOP3.LUT R116, R32, R130, RZ, 0xfc, !PT ;  /* 0x0000008220747212 */ /* 0x000fe400078efcff */
[----:B------:R-:W-:-:S02]  /*23c0*/  IADD3 R130, P6, R84, c[0x0][0x160], RZ ;  /* 0x0000580054827a10 */ /* 0x000fc40007fde0ff */
[----:B------:R-:W-:Y:S02]  /*23d0*/  IADD3 R120, P1, R120, c[0x0][0x160], RZ ;  /* 0x0000580078787a10 */ /* 0x000fe40007f3e0ff */
[-C--:B------:R-:W-:Y:S02]  /*23e0*/  LOP3.LUT R119, R119, R131.reuse, RZ, 0xfc, !PT ;  /* 0x0000008377777212 */ /* 0x080fe400078efcff */
[-C--:B------:R-:W-:Y:S02]  /*23f0*/  LOP3.LUT R117, R117, R131.reuse, RZ, 0xfc, !PT ;  /* 0x0000008375757212 */ /* 0x080fe400078efcff */
[----:B------:R-:W-:Y:S02]  /*2400*/  LOP3.LUT R32, R33, R131, RZ, 0xfc, !PT ;  /* 0x0000008321207212 */ /* 0x000fe400078efcff */
[----:B------:R-:W-:Y:S02]  /*2410*/  IADD3.X R129, R121, c[0x0][0x164], RZ, P5, !PT ;  /* 0x0000590079817a10 */ /* 0x000fe40002ffe4ff */
[----:B------:R-:W-:-:S02]  /*2420*/  IADD3.X R139, R81, c[0x0][0x16c], RZ, P2, !PT ;  /* 0x00005b00518b7a10 */ /* 0x000fc400017fe4ff */
[----:B------:R-:W-:Y:S02]  /*2430*/  IADD3.X R135, R83, c[0x0][0x16c], RZ, P0, !PT ;  /* 0x00005b0053877a10 */ /* 0x000fe400007fe4ff */
[----:B------:R-:W-:Y:S01]  /*2440*/  IADD3.X R131, R46, c[0x0][0x164], RZ, P6, !PT ;  /* 0x000059002e837a10 */ /* 0x000fe200037fe4ff */
[----:B------:R-:W1:Y:S01]  /*2450*/  LDSM.16.M88.4 R80, [R114] ;  /* 0x000000007250783b */ /* 0x000e620000000200 */
[----:B------:R-:W-:Y:S02]  /*2460*/  IADD3.X R127, R47, c[0x0][0x164], RZ, P4, !PT ;  /* 0x000059002f7f7a10 */ /* 0x000fe400027fe4ff */
[----:B------:R-:W-:Y:S02]  /*2470*/  IADD3.X R121, R44, c[0x0][0x164], RZ, P1, !PT ;  /* 0x000059002c797a10 */ /* 0x000fe40000ffe4ff */
[----:B------:R-:W2:Y:S01]  /*2480*/  LDSM.16.M88.4 R44, [R113] ;  /* 0x00000000712c783b */ /* 0x000ea20000000200 */
[----:B------:R-:W-:Y:S02]  /*2490*/  IADD3 R124, P3, R124, c[0x0][0x160], RZ ;  /* 0x000058007c7c7a10 */ /* 0x000fe40007f7e0ff */
[----:B------:R-:W-:Y:S01]  /*24a0*/  IADD3 R118, P0, R118, c[0x0][0x160], RZ ;  /* 0x0000580076767a10 */ /* 0x000fe20007f1e0ff */
[----:B------:R-:W-:Y:S01]  /*24b0*/  BAR.SYNC.DEFER_BLOCKING 0x0 ;  /* 0x0000000000007b1d */ /* 0x000fe20000010000 */
[----:B------:R-:W-:-:S02]  /*24c0*/  IADD3 R116, P6, R116, c[0x0][0x160], RZ ;  /* 0x0000580074747a10 */ /* 0x000fc40007fde0ff */
[----:B------:R-:W-:Y:S02]  /*24d0*/  IADD3.X R125, R119, c[0x0][0x164], RZ, P3, !PT ;  /* 0x00005900777d7a10 */ /* 0x000fe40001ffe4ff */
[----:B------:R-:W-:Y:S02]  /*24e0*/  IADD3 R122, P2, R122, c[0x0][0x160], RZ ;  /* 0x000058007a7a7a10 */ /* 0x000fe40007f5e0ff */
[----:B------:R-:W-:Y:S02]  /*24f0*/  IADD3.X R119, R117, c[0x0][0x164], RZ, P0, !PT ;  /* 0x0000590075777a10 */ /* 0x000fe400007fe4ff */
[----:B------:R-:W-:Y:S02]  /*2500*/  IADD3.X R117, R32, c[0x0][0x164], RZ, P6, !PT ;  /* 0x0000590020757a10 */ /* 0x000fe400037fe4ff */
[----:B------:R-:W-:-:S03]  /*2510*/  IADD3.X R123, R86, c[0x0][0x164], RZ, P2, !PT ;  /* 0x00005900567b7a10 */ /* 0x000fc600017fe4ff */
[----:B------:R-:W-:Y:S01]  /*2520*/  @!PT LDS RZ, [RZ] ;  /* 0x00000000fffff984 */ /* 0x000fe20000000800 */
[----:B------:R-:W-:Y:S01]  /*2530*/  @!PT LDS RZ, [RZ] ;  /* 0x00000000fffff984 */ /* 0x000fe20000000800 */
[----:B------:R-:W-:Y:S01]  /*2540*/  @!PT LDS RZ, [RZ] ;  /* 0x00000000fffff984 */ /* 0x000fe20000000800 */
[----:B------:R3:W-:Y:S04]  /*2550*/  LDGSTS.E.BYPASS.128 [R10], [R116.64+0x400] ;  /* 0x00000400740a7fae */ /* 0x0007e8000b901c44 */
[----:B------:R4:W-:Y:S01]  /*2560*/  LDGSTS.E.BYPASS.128 [R10+0x800], [R118.64+0x400] ;  /* 0x00800400760a7fae */ /* 0x0009e2000b901c44 */
[C---:B-1----:R-:W-:Y:S03]  /*2570*/  HMMA.16816.F32.BF16 R68, R80.reuse, R30, R24 ;  /* 0x0000001e5044723c */ /* 0x042fe60000041818 */
[----:B------:R1:W-:Y:S04]  /*2580*/  LDGSTS.E.BYPASS.128 [R10+0x1000], [R120.64+0x400] ;  /* 0x01000400780a7fae */ /* 0x0003e8000b901c44 */
[----:B------:R1:W-:Y:S01]  /*2590*/  LDGSTS.E.BYPASS.128 [R10+0x1800], [R122.64+0x400] ;  /* 0x018004007a0a7fae */ /* 0x0003e2000b901c44 */
[----:B------:R-:W-:Y:S03]  /*25a0*/  HMMA.16816.F32.BF16 R92, R80, R34, R20 ;  /* 0x00000022505c723c */ /* 0x000fe60000041814 */
[----:B------:R1:W-:Y:S04]  /*25b0*/  LDGSTS.E.BYPASS.128 [R10+0x2000], [R124.64+0x400] ;  /* 0x020004007c0a7fae */ /* 0x0003e8000b901c44 */
[----:B------:R1:W-:Y:S01]  /*25c0*/  LDGSTS.E.BYPASS.128 [R10+0x2800], [R126.64+0x400] ;  /* 0x028004007e0a7fae */ /* 0x0003e2000b901c44 */
[----:B--2---:R-:W-:Y:S03]  /*25d0*/  HMMA.16816.F32.BF16 R24, R44, R30, R36 ;  /* 0x0000001e2c18723c */ /* 0x004fe60000041824 */
[----:B------:R2:W-:Y:S04]  /*25e0*/  LDGSTS.E.BYPASS.128 [R10+0x3000], [R128.64+0x400] ;  /* 0x03000400800a7fae */ /* 0x0005e8000b901c44 */
[----:B------:R1:W-:Y:S01]  /*25f0*/  LDGSTS.E.BYPASS.128 [R10+0x3800], [R130.64+0x400] ;  /* 0x03800400820a7fae */ /* 0x0003e2000b901c44 */
[----:B------:R-:W-:Y:S03]  /*2600*/  HMMA.16816.F32.BF16 R56, R80, R54, R48 ;  /* 0x000000365038723c */ /* 0x000fe60000041830 */
[----:B------:R-:W0:Y:S04]  /*2610*/  LDGDEPBAR ;  /* 0x00000000000079af */ /* 0x000e280000000000 */
[----:B------:R1:W-:Y:S01]  /*2620*/  LDGSTS.E.BYPASS.128 [R10+0x10000], [R132.64+0x400] ;  /* 0x10000400840a7fae */ /* 0x0003e2000b901c44 */
[C---:B------:R-:W-:Y:S03]  /*2630*/  HMMA.16816.F32.BF16 R32, R44.reuse, R34, R40 ;  /* 0x000000222c20723c */ /* 0x040fe60000041828 */
[----:B------:R1:W-:Y:S04]  /*2640*/  LDGSTS.E.BYPASS.128 [R10+0x10800], [R134.64+0x400] ;  /* 0x10800400860a7fae */ /* 0x0003e8000b901c44 */
[----:B------:R1:W-:Y:S01]  /*2650*/  LDGSTS.E.BYPASS.128 [R10+0x11000], [R136.64+0x400] ;  /* 0x11000400880a7fae */ /* 0x0003e2000b901c44 */
[----:B------:R-:W-:Y:S03]  /*2660*/  HMMA.16816.F32.BF16 R52, R44, R54, R76 ;  /* 0x000000362c34723c */ /* 0x000fe6000004184c */
[----:B------:R1:W-:Y:S04]  /*2670*/  LDGSTS.E.BYPASS.128 [R10+0x11800], [R138.64+0x400] ;  /* 0x118004008a0a7fae */ /* 0x0003e8000b901c44 */
[----:B------:R1:W-:Y:S01]  /*2680*/  LDGSTS.E.BYPASS.128 [R10+0x12000], [R140.64+0x400] ;  /* 0x120004008c0a7fae */ /* 0x0003e2000b901c44 */
[-C--:B------:R-:W-:Y:S03]  /*2690*/  HMMA.16816.F32.BF16 R64, R80, R62.reuse, R64 ;  /* 0x0000003e5040723c */ /* 0x080fe60000041840 */
[----:B------:R1:W-:Y:S04]  /*26a0*/  LDGSTS.E.BYPASS.128 [R10+0x12800], [R142.64+0x400] ;  /* 0x128004008e0a7fae */ /* 0x0003e8000b901c44 */
[----:B------:R1:W-:Y:S01]  /*26b0*/  LDGSTS.E.BYPASS.128 [R10+0x13000], [R144.64+0x400] ;  /* 0x13000400900a7fae */ /* 0x0003e2000b901c44 */
[----:B------:R-:W-:Y:S03]  /*26c0*/  HMMA.16816.F32.BF16 R44, R44, R62, R72 ;  /* 0x0000003e2c2c723c */ /* 0x000fe60000041848 */
[----:B------:R1:W-:Y:S04]  /*26d0*/  LDGSTS.E.BYPASS.128 [R10+0x13800], [R146.64+0x400] ;  /* 0x13800400920a7fae */ /* 0x0003e8000b901c44 */
[----:B------:R-:W0:Y:S01]  /*26e0*/  LDGDEPBAR ;  /* 0x00000000000079af */ /* 0x000e220000000000 */
[----:B------:R-:W-:-:S04]  /*26f0*/  DEPBAR.LE SB0, 0x6 ;  /* 0x000081800000791a */ /* 0x000fc80000000000 */
[----:B------:R-:W-:Y:S06]  /*2700*/  BAR.SYNC.DEFER_BLOCKING 0x0 ;  /* 0x0000000000007b1d */ /* 0x000fec0000010000 */
[----:B------:R-:W-:Y:S04]  /*2710*/  LDSM.16.M88.4 R36, [R12+0x4000] ;  /* 0x004000000c24783b */ /* 0x000fe80000000200 */
[----:B------:R-:W1:Y:S04]  /*2720*/  LDSM.16.M88.4 R20, [R18+0x15000] ;  /* 0x015000001214783b */ /* 0x000e680000000200 */
[----:B------:R-:W2:Y:S04]  /*2730*/  LDSM.16.M88.4 R28, [R13+0x14000] ;  /* 0x014000000d1c783b */ /* 0x000ea80000000200 */
[----:B------:R-:W2:Y:S04]  /*2740*/  LDSM.16.M88.4 R48, [R18+0x16000] ;  /* 0x016000001230783b */ /* 0x000ea80000000200 */
[----:B------:R-:W3:Y:S04]  /*2750*/  LDSM.16.M88.4 R40, [R18+0x17000] ;  /* 0x017000001228783b */ /* 0x000ee80000000200 */
[----:B------:R-:W3:Y:S04]  /*2760*/  LDSM.16.M88.4 R72, [R9+0x4000] ;  /* 0x004000000948783b */ /* 0x000ee80000000200 */
[----:B------:R-:W-:Y:S04]  /*2770*/  LDSM.16.M88.4 R84, [R6+0x15000] ;  /* 0x015000000654783b */ /* 0x000fe80000000200 */
[----:B------:R-:W-:Y:S04]  /*2780*/  LDSM.16.M88.4 R80, [R6+0x16000] ;  /* 0x016000000650783b */ /* 0x000fe80000000200 */
[----:B------:R-:W-:Y:S01]  /*2790*/  LDSM.16.M88.4 R76, [R19+0x16000] ;  /* 0x01600000134c783b */ /* 0x000fe20000000200 */
[C---:B-1----:R-:W-:Y:S03]  /*27a0*/  HMMA.16816.F32.BF16 R60, R36.reuse, R20, R68 ;  /* 0x00000014243c723c */ /* 0x042fe60000041844 */
[----:B------:R-:W1:Y:S05]  /*27b0*/  LDSM.16.M88.4 R68, [R17+0x4000] ;  /* 0x004000001144783b */ /* 0x000e6a0000000200 */
[C---:B--2---:R-:W-:Y:S08]  /*27c0*/  HMMA.16816.F32.BF16 R92, R36.reuse, R28, R92 ;  /* 0x0000001c245c723c */ /* 0x044ff0000004185c */
[C---:B------:R-:W-:Y:S08]  /*27d0*/  HMMA.16816.F32.BF16 R56, R36.reuse, R48, R56 ;  /* 0x000000302438723c */ /* 0x040ff00000041838 */
[----:B---3--:R-:W-:Y:S01]  /*27e0*/  HMMA.16816.F32.BF16 R64, R36, R40, R64 ;  /* 0x000000282440723c */ /* 0x008fe20000041840 */
[----:B------:R-:W2:Y:S07]  /*27f0*/  LDSM.16.M88.4 R36, [R7+0x4000] ;  /* 0x004000000724783b */ /* 0x000eae0000000200 */
[C---:B------:R-:W-:Y:S08]  /*2800*/  HMMA.16816.F32.BF16 R32, R72.reuse, R28, R32 ;  /* 0x0000001c4820723c */ /* 0x040ff00000041820 */
[C---:B------:R-:W-:Y:S08]  /*2810*/  HMMA.16816.F32.BF16 R24, R72.reuse, R20, R24 ;  /* 0x000000144818723c */ /* 0x040ff00000041818 */
[----:B------:R-:W-:Y:S08]  /*2820*/  HMMA.16816.F32.BF16 R44, R72, R40, R44 ;  /* 0x00000028482c723c */ /* 0x000ff0000004182c */
[C---:B-1----:R-:W-:Y:S08]  /*2830*/  HMMA.16816.F32.BF16 R92, R68.reuse, R30, R92 ;  /* 0x0000001e445c723c */ /* 0x042ff0000004185c */
[C---:B------:R-:W-:Y:S08]  /*2840*/  HMMA.16816.F32.BF16 R60, R68.reuse, R22, R60 ;  /* 0x00000016443c723c */ /* 0x040ff0000004183c */
[C---:B------:R-:W-:Y:S08]  /*2850*/  HMMA.16816.F32.BF16 R56, R68.reuse, R50, R56 ;  /* 0x000000324438723c */ /* 0x040ff00000041838 */
[----:B------:R-:W-:Y:S01]  /*2860*/  HMMA.16816.F32.BF16 R64, R68, R42, R64 ;  /* 0x0000002a4440723c */ /* 0x000fe20000041840 */
[----:B------:R-:W-:Y:S07]  /*2870*/  LDSM.16.M88.4 R68, [R6+0x17000] ;  /* 0x017000000644783b */ /* 0x000fee0000000200 */
[C---:B--2---:R-:W-:Y:S01]  /*2880*/  HMMA.16816.F32.BF16 R28, R36.reuse, R30, R32 ;  /* 0x0000001e241c723c */ /* 0x044fe20000041820 */
[----:B------:R-:W1:Y:S07]  /*2890*/  LDSM.16.M88.4 R32, [R16+0x4000] ;  /* 0x004000001020783b */ /* 0x000e6e0000000200 */
[----:B------:R-:W-:Y:S01]  /*28a0*/  HMMA.16816.F32.BF16 R20, R36, R22, R24 ;  /* 0x000000162414723c */ /* 0x000fe20000041818 */
[----:B------:R-:W2:Y:S07]  /*28b0*/  LDSM.16.M88.4 R24, [R15+0x14000] ;  /* 0x014000000f18783b */ /* 0x000eae0000000200 */
[----:B------:R-:W-:Y:S01]  /*28c0*/  HMMA.16816.F32.BF16 R52, R72, R48, R52 ;  /* 0x000000304834723c */ /* 0x000fe20000041834 */
[----:B------:R-:W-:Y:S07]  /*28d0*/  LDSM.16.M88.4 R72, [R112+0x4000] ;  /* 0x004000007048783b */ /* 0x000fee0000000200 */
[----:B------:R-:W-:Y:S01]  /*28e0*/  HMMA.16816.F32.BF16 R40, R36, R42, R44 ;  /* 0x0000002a2428723c */ /* 0x000fe2000004182c */
[----:B------:R-:W3:-:S15]  /*28f0*/  LDSM.16.M88.4 R44, [R0+0x4000] ;  /* 0x00400000002c783b */ /* 0x000ede0000000200 */
[----:B------:R-:W-:Y:S01]  /*2900*/  HMMA.16816.F32.BF16 R48, R36, R50, R52 ;  /* 0x000000322430723c */ /* 0x000fe20000041834 */
[----:B------:R-:W-:Y:S04]  /*2910*/  LDSM.16.M88.4 R36, [R14+0x4000] ;  /* 0x004000000e24783b */ /* 0x000fe80000000200 */
[----:B------:R-:W-:Y:S03]  /*2920*/  LDSM.16.M88.4 R52, [R111+0x16000] ;  /* 0x016000006f34783b */ /* 0x000fe60000000200 */
[C---:B-1----:R-:W-:Y:S08]  /*2930*/  HMMA.16816.F32.BF16 R60, R32.reuse, R84, R60 ;  /* 0x00000054203c723c */ /* 0x042ff0000004183c */
[C---:B--2---:R-:W-:Y:S08]  /*2940*/  HMMA.16816.F32.BF16 R92, R32.reuse, R24, R92 ;  /* 0x00000018205c723c */ /* 0x044ff0000004185c */
[C---:B------:R-:W-:Y:S08]  /*2950*/  HMMA.16816.F32.BF16 R56, R32.reuse, R80, R56 ;  /* 0x000000502038723c */ /* 0x040ff00000041838 */
[----:B------:R-:W-:Y:S01]  /*2960*/  HMMA.16816.F32.BF16 R64, R32, R68, R64 ;  /* 0x000000442040723c */ /* 0x000fe20000041840 */
[----:B------:R-:W1:Y:S07]  /*2970*/  LDSM.16.M88.4 R32, [R11+0x4000] ;  /* 0x004000000b20783b */ /* 0x000e6e0000000200 */
[C---:B---3--:R-:W-:Y:S08]  /*2980*/  HMMA.16816.F32.BF16 R28, R44.reuse, R24, R28 ;  /* 0x000000182c1c723c */ /* 0x048ff0000004181c */
[C---:B------:R-:W-:Y:S08]  /*2990*/  HMMA.16816.F32.BF16 R20, R44.reuse, R84, R20 ;  /* 0x000000542c14723c */ /* 0x040ff00000041814 */
[C---:B------:R-:W-:Y:S08]  /*29a0*/  HMMA.16816.F32.BF16 R40, R44.reuse, R68, R40 ;  /* 0x000000442c28723c */ /* 0x040ff00000041828 */
[----:B------:R-:W-:Y:S01]  /*29b0*/  HMMA.16816.F32.BF16 R48, R44, R80, R48 ;  /* 0x000000502c30723c */ /* 0x000fe20000041830 */
[----:B------:R-:W-:Y:S07]  /*29c0*/  LDSM.16.M88.4 R44, [R19+0x17000] ;  /* 0x01700000132c783b */ /* 0x000fee0000000200 */
[C---:B-1----:R-:W-:Y:S08]  /*29d0*/  HMMA.16816.F32.BF16 R92, R32.reuse, R26, R92 ;  /* 0x0000001a205c723c */ /* 0x042ff0000004185c */
[C---:B------:R-:W-:Y:S08]  /*29e0*/  HMMA.16816.F32.BF16 R60, R32.reuse, R86, R60 ;  /* 0x00000056203c723c */ /* 0x040ff0000004183c */
[C---:B------:R-:W-:Y:S08]  /*29f0*/  HMMA.16816.F32.BF16 R56, R32.reuse, R82, R56 ;  /* 0x000000522038723c */ /* 0x040ff00000041838 */
[----:B------:R-:W-:Y:S01]  /*2a00*/  HMMA.16816.F32.BF16 R64, R32, R70, R64 ;  /* 0x000000462040723c */ /* 0x000fe20000041840 */
[----:B------:R-:W1:Y:S07]  /*2a10*/  LDSM.16.M88.4 R32, [R105+0x4000] ;  /* 0x004000006920783b */ /* 0x000e6e0000000200 */
[C---:B------:R-:W-:Y:S01]  /*2a20*/  HMMA.16816.F32.BF16 R24, R36.reuse, R26, R28 ;  /* 0x0000001a2418723c */ /* 0x040fe2000004181c */
[----:B------:R-:W2:Y:S07]  /*2a30*/  LDSM.16.M88.4 R28, [R104+0x14000] ;  /* 0x01400000681c783b */ /* 0x000eae0000000200 */
[C---:B------:R-:W-:Y:S01]  /*2a40*/  HMMA.16816.F32.BF16 R84, R36.reuse, R86, R20 ;  /* 0x000000562454723c */ /* 0x040fe20000041814 */
[----:B------:R-:W3:Y:S07]  /*2a50*/  LDSM.16.M88.4 R20, [R19+0x15000] ;  /* 0x015000001314783b */ /* 0x000eee0000000200 */
[C---:B------:R-:W-:Y:S01]  /*2a60*/  HMMA.16816.F32.BF16 R68, R36.reuse, R70, R40 ;  /* 0x000000462444723c */ /* 0x040fe20000041828 */
[----:B------:R-:W4:Y:S07]  /*2a70*/  LDSM.16.M88.4 R40, [R106+0x4000] ;  /* 0x004000006a28783b */ /* 0x000f2e0000000200 */
[----:B------:R-:W-:Y:S01]  /*2a80*/  HMMA.16816.F32.BF16 R80, R36, R82, R48 ;  /* 0x000000522450723c */ /* 0x000fe20000041830 */
[----:B------:R-:W-:Y:S04]  /*2a90*/  LDSM.16.M88.4 R36, [R108+0x4000] ;  /* 0x004000006c24783b */ /* 0x000fe80000000200 */
[----:B------:R-:W-:Y:S03]  /*2aa0*/  LDSM.16.M88.4 R48, [R111+0x17000] ;  /* 0x017000006f30783b */ /* 0x000fe60000000200 */
[C---:B-1----:R-:W-:Y:S08]  /*2ab0*/  HMMA.16816.F32.BF16 R56, R32.reuse, R76, R56 ;  /* 0x0000004c2038723c */ /* 0x042ff00000041838 */
[C---:B--2---:R-:W-:Y:S08]  /*2ac0*/  HMMA.16816.F32.BF16 R92, R32.reuse, R28, R92 ;  /* 0x0000001c205c723c */ /* 0x044ff0000004185c */
[C---:B---3--:R-:W-:Y:S08]  /*2ad0*/  HMMA.16816.F32.BF16 R60, R32.reuse, R20, R60 ;  /* 0x00000014203c723c */ /* 0x048ff0000004183c */
[----:B------:R-:W-:Y:S01]  /*2ae0*/  HMMA.16816.F32.BF16 R64, R32, R44, R64 ;  /* 0x0000002c2040723c */ /* 0x000fe20000041840 */
[----:B------:R-:W1:Y:S07]  /*2af0*/  LDSM.16.M88.4 R32, [R107+0x4000] ;  /* 0x004000006b20783b */ /* 0x000e6e0000000200 */
[C---:B----4-:R-:W-:Y:S08]  /*2b00*/  HMMA.16816.F32.BF16 R24, R40.reuse, R28, R24 ;  /* 0x0000001c2818723c */ /* 0x050ff00000041818 */
[C---:B------:R-:W-:Y:S08]  /*2b10*/  HMMA.16816.F32.BF16 R84, R40.reuse, R20, R84 ;  /* 0x000000142854723c */ /* 0x040ff00000041854 */
[C---:B------:R-:W-:Y:S08]  /*2b20*/  HMMA.16816.F32.BF16 R80, R40.reuse, R76, R80 ;  /* 0x0000004c2850723c */ /* 0x040ff00000041850 */
[----:B------:R-:W-:Y:S01]  /*2b30*/  HMMA.16816.F32.BF16 R68, R40, R44, R68 ;  /* 0x0000002c2844723c */ /* 0x000fe20000041844 */
[----:B------:R-:W2:Y:S07]  /*2b40*/  LDSM.16.M88.4 R40, [R110+0x4000] ;  /* 0x004000006e28783b */ /* 0x000eae0000000200 */
[C---:B-1----:R-:W-:Y:S08]  /*2b50*/  HMMA.16816.F32.BF16 R92, R32.reuse, R30, R92 ;  /* 0x0000001e205c723c */ /* 0x042ff0000004185c */
[C---:B------:R-:W-:Y:S08]  /*2b60*/  HMMA.16816.F32.BF16 R60, R32.reuse, R22, R60 ;  /* 0x00000016203c723c */ /* 0x040ff0000004183c */
[C---:B------:R-:W-:Y:S08]  /*2b70*/  HMMA.16816.F32.BF16 R56, R32.reuse, R78, R56 ;  /* 0x0000004e2038723c */ /* 0x040ff00000041838 */
[----:B------:R-:W-:Y:S01]  /*2b80*/  HMMA.16816.F32.BF16 R64, R32, R46, R64 ;  /* 0x0000002e2040723c */ /* 0x000fe20000041840 */
[----:B------:R-:W1:Y:S07]  /*2b90*/  LDSM.16.M88.4 R32, [R109+0x14000] ;  /* 0x014000006d20783b */ /* 0x000e6e0000000200 */
[C---:B------:R-:W-:Y:S01]  /*2ba0*/  HMMA.16816.F32.BF16 R28, R36.reuse, R30, R24 ;  /* 0x0000001e241c723c */ /* 0x040fe20000041818 */
[----:B------:R-:W3:Y:S07]  /*2bb0*/  LDSM.16.M88.4 R24, [R111+0x15000] ;  /* 0x015000006f18783b */ /* 0x000eee0000000200 */
[C---:B------:R-:W-:Y:S08]  /*2bc0*/  HMMA.16816.F32.BF16 R20, R36.reuse, R22, R84 ;  /* 0x000000162414723c */ /* 0x040ff00000041854 */
[C---:B------:R-:W-:Y:S08]  /*2bd0*/  HMMA.16816.F32.BF16 R76, R36.reuse, R78, R80 ;  /* 0x0000004e244c723c */ /* 0x040ff00000041850 */
[----:B------:R-:W-:Y:S01]  /*2be0*/  HMMA.16816.F32.BF16 R36, R36, R46, R68 ;  /* 0x0000002e2424723c */ /* 0x000fe20000041844 */
[----:B------:R-:W-:Y:S07]  /*2bf0*/  LDSM.16.M88.4 R68, [R113+0x4000] ;  /* 0x004000007144783b */ /* 0x000fee0000000200 */
[C---:B--2---:R-:W-:Y:S08]  /*2c00*/  HMMA.16816.F32.BF16 R56, R40.reuse, R52, R56 ;  /* 0x000000342838723c */ /* 0x044ff00000041838 */
[C---:B-1----:R-:W-:Y:S08]  /*2c10*/  HMMA.16816.F32.BF16 R92, R40.reuse, R32, R92 ;  /* 0x00000020285c723c */ /* 0x042ff0000004185c */
[C---:B---3--:R-:W-:Y:S08]  /*2c20*/  HMMA.16816.F32.BF16 R60, R40.reuse, R24, R60 ;  /* 0x00000018283c723c */ /* 0x048ff0000004183c */
[----:B------:R-:W-:Y:S01]  /*2c30*/  HMMA.16816.F32.BF16 R64, R40, R48, R64 ;  /* 0x000000302840723c */ /* 0x000fe20000041840 */
[----:B------:R-:W1:Y:S04]  /*2c40*/  LDSM.16.M88.4 R40, [R114+0x4000] ;  /* 0x004000007228783b */ /* 0x000e680000000200 */
[----:B------:R-:W-:Y:S03]  /*2c50*/  BAR.SYNC.DEFER_BLOCKING 0x0 ;  /* 0x0000000000007b1d */ /* 0x000fe60000010000 */
[C---:B------:R-:W-:Y:S08]  /*2c60*/  HMMA.16816.F32.BF16 R28, R72.reuse, R32, R28 ;  /* 0x00000020481c723c */ /* 0x040ff0000004181c */
[C---:B------:R-:W-:Y:S08]  /*2c70*/  HMMA.16816.F32.BF16 R20, R72.reuse, R24, R20 ;  /* 0x000000184814723c */ /* 0x040ff00000041814 */
[C---:B------:R-:W-:Y:S01]  /*2c80*/  HMMA.16816.F32.BF16 R76, R72.reuse, R52, R76 ;  /* 0x00000034484c723c */ /* 0x040fe2000004184c */
[----:B------:R-:W-:Y:S01]  /*2c90*/  @!PT LDS RZ, [RZ] ;  /* 0x00000000fffff984 */ /* 0x000fe20000000800 */
[----:B------:R-:W-:Y:S01]  /*2ca0*/  @!PT LDS RZ, [RZ] ;  /* 0x00000000fffff984 */ /* 0x000fe20000000800 */
[----:B------:R-:W-:Y:S01]  /*2cb0*/  @!PT LDS RZ, [RZ] ;  /* 0x00000000fffff984 */ /* 0x000fe20000000800 */
[----:B------:R2:W-:Y:S07]  /*2cc0*/  LDGSTS.E.BYPASS.128 [R10+0x4000], [R116.64+0x500] ;  /* 0x04000500740a7fae */ /* 0x0005ee000b901c44 */
[----:B------:R-:W-:Y:S01]  /*2cd0*/  HMMA.16816.F32.BF16 R72, R72, R48, R36 ;  /* 0x000000304848723c */ /* 0x000fe20000041824 */
[----:B------:R3:W-:Y:S04]  /*2ce0*/  LDGSTS.E.BYPASS.128 [R10+0x4800], [R118.64+0x500] ;  /* 0x04800500760a7fae */ /* 0x0007e8000b901c44 */
[----:B------:R4:W-:Y:S04]  /*2cf0*/  LDGSTS.E.BYPASS.128 [R10+0x5000], [R120.64+0x500] ;  /* 0x05000500780a7fae */ /* 0x0009e8000b901c44 */
[----:B------:R2:W-:Y:S01]  /*2d00*/  LDGSTS.E.BYPASS.128 [R10+0x5800], [R122.64+0x500] ;  /* 0x058005007a0a7fae */ /* 0x0005e2000b901c44 */
[C---:B-1----:R-:W-:Y:S03]  /*2d10*/  HMMA.16816.F32.BF16 R92, R40.reuse, R34, R92 ;  /* 0x00000022285c723c */ /* 0x042fe6000004185c */
[----:B------:R1:W-:Y:S04]  /*2d20*/  LDGSTS.E.BYPASS.128 [R10+0x6000], [R124.64+0x500] ;  /* 0x060005007c0a7fae */ /* 0x0003e8000b901c44 */
[----:B------:R1:W-:Y:S01]  /*2d30*/  LDGSTS.E.BYPASS.128 [R10+0x6800], [R126.64+0x500] ;  /* 0x068005007e0a7fae */ /* 0x0003e2000b901c44 */
[C---:B------:R-:W-:Y:S03]  /*2d40*/  HMMA.16816.F32.BF16 R60, R40.reuse, R26, R60 ;  /* 0x0000001a283c723c */ /* 0x040fe6000004183c */
[----:B------:R1:W-:Y:S04]  /*2d50*/  LDGSTS.E.BYPASS.128 [R10+0x7000], [R128.64+0x500] ;  /* 0x07000500800a7fae */ /* 0x0003e8000b901c44 */
[----:B------:R1:W-:Y:S01]  /*2d60*/  LDGSTS.E.BYPASS.128 [R10+0x7800], [R130.64+0x500] ;  /* 0x07800500820a7fae */ /* 0x0003e2000b901c44 */
[C---:B------:R-:W-:Y:S03]  /*2d70*/  HMMA.16816.F32.BF16 R56, R40.reuse, R54, R56 ;  /* 0x000000362838723c */ /* 0x040fe60000041838 */
[----:B------:R-:W0:Y:S04]  /*2d80*/  LDGDEPBAR ;  /* 0x00000000000079af */ /* 0x000e280000000000 */
[----:B------:R1:W-:Y:S01]  /*2d90*/  LDGSTS.E.BYPASS.128 [R10+0x14000], [R132.64+0x500] ;  /* 0x14000500840a7fae */ /* 0x0003e2000b901c44 */
[----:B------:R-:W-:Y:S03]  /*2da0*/  HMMA.16816.F32.BF16 R64, R40, R50, R64 ;  /* 0x000000322840723c */ /* 0x000fe60000041840 */
[----:B------:R1:W-:Y:S04]  /*2db0*/  LDGSTS.E.BYPASS.128 [R10+0x14800], [R134.64+0x500] ;  /* 0x14800500860a7fae */ /* 0x0003e8000b901c44 */
[----:B------:R1:W-:Y:S01]  /*2dc0*/  LDGSTS.E.BYPASS.128 [R10+0x15000], [R136.64+0x500] ;  /* 0x15000500880a7fae */ /* 0x0003e2000b901c44 */
[C---:B------:R-:W-:Y:S03]  /*2dd0*/  HMMA.16816.F32.BF16 R32, R68.reuse, R34, R28 ;  /* 0x000000224420723c */ /* 0x040fe6000004181c */
[----:B------:R1:W-:Y:S04]  /*2de0*/  LDGSTS.E.BYPASS.128 [R10+0x15800], [R138.64+0x500] ;  /* 0x158005008a0a7fae */ /* 0x0003e8000b901c44 */
[----:B------:R1:W-:Y:S01]  /*2df0*/  LDGSTS.E.BYPASS.128 [R10+0x16000], [R140.64+0x500] ;  /* 0x160005008c0a7fae */ /* 0x0003e2000b901c44 */
[C---:B------:R-:W-:Y:S03]  /*2e00*/  HMMA.16816.F32.BF16 R24, R68.reuse, R26, R20 ;  /* 0x0000001a4418723c */ /* 0x040fe60000041814 */
[----:B------:R1:W-:Y:S04]  /*2e10*/  LDGSTS.E.BYPASS.128 [R10+0x16800], [R142.64+0x500] ;  /* 0x168005008e0a7fae */ /* 0x0003e8000b901c44 */
[----:B------:R1:W-:Y:S01]  /*2e20*/  LDGSTS.E.BYPASS.128 [R10+0x17000], [R144.64+0x500] ;  /* 0x17000500900a7fae */ /* 0x0003e2000b901c44 */
[C---:B------:R-:W-:Y:S03]  /*2e30*/  HMMA.16816.F32.BF16 R48, R68.reuse, R50, R72 ;  /* 0x000000324430723c */ /* 0x040fe60000041848 */
[----:B------:R1:W-:Y:S04]  /*2e40*/  LDGSTS.E.BYPASS.128 [R10+0x17800], [R146.64+0x500] ;  /* 0x17800500920a7fae */ /* 0x0003e8000b901c44 */
[----:B------:R-:W0:Y:S01]  /*2e50*/  LDGDEPBAR ;  /* 0x00000000000079af */ /* 0x000e220000000000 */
[----:B------:R-:W-:Y:S01]  /*2e60*/  HMMA.16816.F32.BF16 R52, R68, R54, R76 ;  /* 0x000000364434723c */ /* 0x000fe2000004184c */
        /* <DEDUP_REMOVED lines=8> */
[----:B------:R-:W3:Y:S04]  /*2ef0*/  LDSM.16.M88.4 R68, [R17+0x8000] ;  /* 0x008000001144783b */ /* 0x000ee80000000200 */
[----:B------:R-:W-:Y:S04]  /*2f00*/  LDSM.16.M88.4 R84, [R6+0x19000] ;  /* 0x019000000654783b */ /* 0x000fe80000000200 */
[----:B------:R-:W-:Y:S04]  /*2f10*/  LDSM.16.M88.4 R80, [R6+0x1a000] ;  /* 0x01a000000650783b */ /* 0x000fe80000000200 */
[----:B------:R-:W-:Y:S01]  /*2f20*/  LDSM.16.M88.4 R76, [R111+0x1a000] ;  /* 0x01a000006f4c783b */ /* 0x000fe20000000200 */
[C---:B-1----:R-:W-:Y:S08]  /*2f30*/  HMMA.16816.F32.BF16 R92, R36.reuse, R28, R92 ;  /* 0x0000001c245c723c */ /* 0x042ff0000004185c */
[C---:B--2---:R-:W-:Y:S08]  /*2f40*/  HMMA.16816.F32.BF16 R60, R36.reuse, R20, R60 ;  /* 0x00000014243c723c */ /* 0x044ff0000004183c */
[C---:B------:R-:W-:Y:S08]  /*2f50*/  HMMA.16816.F32.BF16 R56, R36.reuse, R44, R56 ;  /* 0x0000002c2438723c */ /* 0x040ff00000041838 */
[----:B---3--:R-:W-:Y:S01]  /*2f60*/  HMMA.16816.F32.BF16 R64, R36, R40, R64 ;  /* 0x000000282440723c */ /* 0x008fe20000041840 */
[----:B------:R-:W1:Y:S07]  /*2f70*/  LDSM.16.M88.4 R36, [R7+0x8000] ;  /* 0x008000000724783b */ /* 0x000e6e0000000200 */
[C---:B------:R-:W-:Y:S08]  /*2f80*/  HMMA.16816.F32.BF16 R32, R72.reuse, R28, R32 ;  /* 0x0000001c4820723c */ /* 0x040ff00000041820 */
[C---:B------:R-:W-:Y:S08]  /*2f90*/  HMMA.16816.F32.BF16 R24, R72.reuse, R20, R24 ;  /* 0x000000144818723c */ /* 0x040ff00000041818 */
[----:B------:R-:W-:Y:S08]  /*2fa0*/  HMMA.16816.F32.BF16 R48, R72, R40, R48 ;  /* 0x000000284830723c */ /* 0x000ff00000041830 */
[C---:B------:R-:W-:Y:S08]  /*2fb0*/  HMMA.16816.F32.BF16 R92, R68.reuse, R30, R92 ;  /* 0x0000001e445c723c */ /* 0x040ff0000004185c */
[----:B------:R-:W-:Y:S08]  /*2fc0*/  HMMA.16816.F32.BF16 R60, R68, R22, R60 ;  /* 0x00000016443c723c */ /* 0x000ff0000004183c */
[----:B------:R-:W-:Y:S01]  /*2fd0*/  HMMA.16816.F32.BF16 R52, R72, R44, R52 ;  /* 0x0000002c4834723c */ /* 0x000fe20000041834 */
[----:B------:R-:W-:Y:S07]  /*2fe0*/  LDSM.16.M88.4 R72, [R6+0x1b000] ;  /* 0x01b000000648783b */ /* 0x000fee0000000200 */
[C---:B-1----:R-:W-:Y:S01]  /*2ff0*/  HMMA.16816.F32.BF16 R28, R36.reuse, R30, R32 ;  /* 0x0000001e241c723c */ /* 0x042fe20000041820 */
[----:B------:R-:W1:Y:S07]  /*3000*/  LDSM.16.M88.4 R32, [R16+0x8000] ;  /* 0x008000001020783b */ /* 0x000e6e0000000200 */
[----:B------:R-:W-:Y:S01]  /*3010*/  HMMA.16816.F32.BF16 R20, R36, R22, R24 ;  /* 0x000000162414723c */ /* 0x000fe20000041818 */
[----:B------:R-:W2:Y:S07]  /*3020*/  LDSM.16.M88.4 R24, [R15+0x18000] ;  /* 0x018000000f18783b */ /* 0x000eae0000000200 */
[C---:B------:R-:W-:Y:S08]  /*3030*/  HMMA.16816.F32.BF16 R56, R68.reuse, R46, R56 ;  /* 0x0000002e4438723c */ /* 0x040ff00000041838 */
[-C--:B------:R-:W-:Y:S01]  /*3040*/  HMMA.16816.F32.BF16 R64, R68, R42.reuse, R64 ;  /* 0x0000002a4440723c */ /* 0x080fe20000041840 */
[----:B------:R-:W-:Y:S07]  /*3050*/  LDSM.16.M88.4 R68, [R19+0x1b000] ;  /* 0x01b000001344783b */ /* 0x000fee0000000200 */
[C---:B------:R-:W-:Y:S01]  /*3060*/  HMMA.16816.F32.BF16 R40, R36.reuse, R42, R48 ;  /* 0x0000002a2428723c */ /* 0x040fe20000041830 */
[----:B------:R-:W3:Y:S07]  /*3070*/  LDSM.16.M88.4 R48, [R0+0x8000] ;  /* 0x008000000030783b */ /* 0x000eee0000000200 */
        /* <DEDUP_REMOVED lines=17> */
[----:B------:R-:W-:Y:S07]  /*3190*/  LDSM.16.M88.4 R32, [R104+0x18000] ;  /* 0x018000006820783b */ /* 0x000fee0000000200 */
[C---:B------:R-:W-:Y:S01]  /*31a0*/  HMMA.16816.F32.BF16 R24, R36.reuse, R26, R28 ;  /* 0x0000001a2418723c */ /* 0x040fe2000004181c */
[----:B------:R-:W1:Y:S07]  /*31b0*/  LDSM.16.M88.4 R28, [R105+0x8000] ;  /* 0x00800000691c783b */ /* 0x000e6e0000000200 */
[C---:B------:R-:W-:Y:S01]  /*31c0*/  HMMA.16816.F32.BF16 R84, R36.reuse, R86, R20 ;  /* 0x000000562454723c */ /* 0x040fe20000041814 */
[----:B------:R-:W2:Y:S07]  /*31d0*/  LDSM.16.M88.4 R20, [R19+0x19000] ;  /* 0x019000001314783b */ /* 0x000eae0000000200 */
[C---:B------:R-:W-:Y:S01]  /*31e0*/  HMMA.16816.F32.BF16 R80, R36.reuse, R82, R44 ;  /* 0x000000522450723c */ /* 0x040fe2000004182c */
[----:B------:R-:W-:Y:S07]  /*31f0*/  LDSM.16.M88.4 R44, [R108+0x8000] ;  /* 0x008000006c2c783b */ /* 0x000fee0000000200 */
[----:B------:R-:W-:Y:S01]  /*3200*/  HMMA.16816.F32.BF16 R72, R36, R74, R40 ;  /* 0x0000004a2448723c */ /* 0x000fe20000041828 */
[----:B------:R-:W3:Y:S04]  /*3210*/  LDSM.16.M88.4 R36, [R106+0x8000] ;  /* 0x008000006a24783b */ /* 0x000ee80000000200 */
        /* <DEDUP_REMOVED lines=21> */
[----:B------:R-:W4:Y:S07]  /*3370*/  LDSM.16.M88.4 R68, [R114+0x8000] ;  /* 0x008000007244783b */ /* 0x000f2e0000000200 */
        /* <DEDUP_REMOVED lines=12> */
[----:B------:R2:W-:Y:S07]  /*3440*/  LDGSTS.E.BYPASS.128 [R10+0x8000], [R116.64+0x600], !PT ;  /* 0x08000600740a7fae */ /* 0x0005ee000f901c44 */
[----:B------:R-:W-:Y:S01]  /*3450*/  HMMA.16816.F32.BF16 R40, R40, R52, R44 ;  /* 0x000000342828723c */ /* 0x000fe2000004182c */
[----:B------:R3:W-:Y:S04]  /*3460*/  LDGSTS.E.BYPASS.128 [R10+0x8800], [R118.64+0x600], !PT ;  /* 0x08800600760a7fae */ /* 0x0007e8000f901c44 */
[----:B------:R1:W-:Y:S03]  /*3470*/  LDGSTS.E.BYPASS.128 [R10+0x9000], [R120.64+0x600], !PT ;  /* 0x09000600780a7fae */ /* 0x0003e6000f901c44 */
[C---:B----4-:R-:W-:Y:S01]  /*3480*/  HMMA.16816.F32.BF16 R92, R68.reuse, R30, R92 ;  /* 0x0000001e445c723c */ /* 0x050fe2000004185c */
[----:B------:R4:W-:Y:S04]  /*3490*/  LDGSTS.E.BYPASS.128 [R10+0x9800], [R122.64+0x600], !PT ;  /* 0x098006007a0a7fae */ /* 0x0009e8000f901c44 */
[----:B------:R1:W-:Y:S03]  /*34a0*/  LDGSTS.E.BYPASS.128 [R10+0xa000], [R124.64+0x600], !PT ;  /* 0x0a0006007c0a7fae */ /* 0x0003e6000f901c44 */
[C---:B------:R-:W-:Y:S01]  /*34b0*/  HMMA.16816.F32.BF16 R60, R68.reuse, R26, R60 ;  /* 0x0000001a443c723c */ /* 0x040fe2000004183c */
[----:B------:R1:W-:Y:S04]  /*34c0*/  LDGSTS.E.BYPASS.128 [R10+0xa800], [R126.64+0x600], !PT ;  /* 0x0a8006007e0a7fae */ /* 0x0003e8000f901c44 */
[----:B------:R1:W-:Y:S03]  /*34d0*/  LDGSTS.E.BYPASS.128 [R10+0xb000], [R128.64+0x600], !PT ;  /* 0x0b000600800a7fae */ /* 0x0003e6000f901c44 */
[C---:B------:R-:W-:Y:S01]  /*34e0*/  HMMA.16816.F32.BF16 R56, R68.reuse, R78, R56 ;  /* 0x0000004e4438723c */ /* 0x040fe20000041838 */
[----:B------:R1:W-:Y:S04]  /*34f0*/  LDGSTS.E.BYPASS.128 [R10+0xb800], [R130.64+0x600], !PT ;  /* 0x0b800600820a7fae */ /* 0x0003e8000f901c44 */
[----:B------:R-:W0:Y:S03]  /*3500*/  LDGDEPBAR ;  /* 0x00000000000079af */ /* 0x000e260000000000 */
[----:B------:R-:W-:Y:S01]  /*3510*/  HMMA.16816.F32.BF16 R64, R68, R54, R64 ;  /* 0x000000364440723c */ /* 0x000fe20000041840 */
[----:B------:R2:W-:Y:S04]  /*3520*/  LDGSTS.E.BYPASS.128 [R10+0x18000], [R132.64+0x600], !PT ;  /* 0x18000600840a7fae */ /* 0x0005e8000f901c44 */
[----:B------:R2:W-:Y:S03]  /*3530*/  LDGSTS.E.BYPASS.128 [R10+0x18800], [R134.64+0x600], !PT ;  /* 0x18800600860a7fae */ /* 0x0005e6000f901c44 */
[C---:B-1----:R-:W-:Y:S01]  /*3540*/  HMMA.16816.F32.BF16 R28, R36.reuse, R30, R32 ;  /* 0x0000001e241c723c */ /* 0x042fe20000041820 */
[----:B------:R1:W-:Y:S04]  /*3550*/  LDGSTS.E.BYPASS.128 [R10+0x19000], [R136.64+0x600], !PT ;  /* 0x19000600880a7fae */ /* 0x0003e8000f901c44 */
[----:B------:R1:W-:Y:S03]  /*3560*/  LDGSTS.E.BYPASS.128 [R10+0x19800], [R138.64+0x600], !PT ;  /* 0x198006008a0a7fae */ /* 0x0003e6000f901c44 */
[C---:B------:R-:W-:Y:S01]  /*3570*/  HMMA.16816.F32.BF16 R24, R36.reuse, R26, R20 ;  /* 0x0000001a2418723c */ /* 0x040fe20000041814 */
[----:B------:R1:W-:Y:S04]  /*3580*/  LDGSTS.E.BYPASS.128 [R10+0x1a000], [R140.64+0x600], !PT ;  /* 0x1a0006008c0a7fae */ /* 0x0003e8000f901c44 */
[----:B------:R1:W-:Y:S03]  /*3590*/  LDGSTS.E.BYPASS.128 [R10+0x1a800], [R142.64+0x600], !PT ;  /* 0x1a8006008e0a7fae */ /* 0x0003e6000f901c44 */
[C---:B------:R-:W-:Y:S01]  /*35a0*/  HMMA.16816.F32.BF16 R76, R36.reuse, R78, R48 ;  /* 0x0000004e244c723c */ /* 0x040fe20000041830 */
[----:B------:R1:W-:Y:S04]  /*35b0*/  LDGSTS.E.BYPASS.128 [R10+0x1b000], [R144.64+0x600], !PT ;  /* 0x1b000600900a7fae */ /* 0x0003e8000f901c44 */
[----:B------:R1:W-:Y:S03]  /*35c0*/  LDGSTS.E.BYPASS.128 [R10+0x1b800], [R146.64+0x600], !PT ;  /* 0x1b800600920a7fae */ /* 0x0003e6000f901c44 */
[----:B------:R-:W-:Y:S01]  /*35d0*/  HMMA.16816.F32.BF16 R52, R36, R54, R40 ;  /* 0x000000362434723c */ /* 0x000fe20000041828 */
        /* <DEDUP_REMOVED lines=31> */
[C---:B------:R-:W-:Y:S01]  /*37d0*/  HMMA.16816.F32.BF16 R20, R48.reuse, R22, R24 ;  /* 0x000000163014723c */ /* 0x040fe20000041818 */
[----:B------:R-:W4:Y:S07]  /*37e0*/  LDSM.16.M88.4 R24, [R6+0x1e000] ;  /* 0x01e000000618783b */ /* 0x000f2e0000000200 */
[C---:B------:R-:W-:Y:S01]  /*37f0*/  HMMA.16816.F32.BF16 R68, R48.reuse, R70, R52 ;  /* 0x000000463044723c */ /* 0x040fe20000041834 */
[----:B------:R-:W4:Y:S07]  /*3800*/  LDSM.16.M88.4 R52, [R0+0xc000] ;  /* 0x00c000000034783b */ /* 0x000f2e0000000200 */
[----:B------:R-:W-:Y:S01]  /*3810*/  HMMA.16816.F32.BF16 R72, R48, R74, R76 ;  /* 0x0000004a3048723c */ /* 0x000fe2000004184c */
[----:B------:R-:W4:Y:S07]  /*3820*/  LDSM.16.M88.4 R48, [R11+0xc000] ;  /* 0x00c000000b30783b */ /* 0x000f2e0000000200 */
[C---:B--2---:R-:W-:Y:S08]  /*3830*/  HMMA.16816.F32.BF16 R64, R36.reuse, R40, R64 ;  /* 0x000000282440723c */ /* 0x044ff00000041840 */
[C---:B-1----:R-:W-:Y:S08]  /*3840*/  HMMA.16816.F32.BF16 R92, R36.reuse, R32, R92 ;  /* 0x00000020245c723c */ /* 0x042ff0000004185c */
[C---:B---3--:R-:W-:Y:S08]  /*3850*/  HMMA.16816.F32.BF16 R60, R36.reuse, R28, R60 ;  /* 0x0000001c243c723c */ /* 0x048ff0000004183c */
[----:B----4-:R-:W-:Y:S01]  /*3860*/  HMMA.16816.F32.BF16 R56, R36, R24, R56 ;  /* 0x000000182438723c */ /* 0x010fe20000041838 */
        /* <DEDUP_REMOVED lines=8> */
[C---:B------:R-:W-:Y:S08]  /*38f0*/  HMMA.16816.F32.BF16 R56, R48.reuse, R26, R56 ;  /* 0x0000001a3038723c */ /* 0x040ff00000041838 */
[----:B------:R-:W-:Y:S01]  /*3900*/  HMMA.16816.F32.BF16 R64, R48, R42, R64 ;  /* 0x0000002a3040723c */ /* 0x000fe20000041840 */
[----:B------:R-:W-:Y:S07]  /*3910*/  LDSM.16.M88.4 R48, [R19+0x1d000] ;  /* 0x01d000001330783b */ /* 0x000fee0000000200 */
[C---:B-1----:R-:W-:Y:S01]  /*3920*/  HMMA.16816.F32.BF16 R32, R36.reuse, R34, R44 ;  /* 0x000000222420723c */ /* 0x042fe2000004182c */
[----:B------:R-:W-:Y:S07]  /*3930*/  LDSM.16.M88.4 R44, [R19+0x1e000] ;  /* 0x01e00000132c783b */ /* 0x000fee0000000200 */
[C---:B------:R-:W-:Y:S01]  /*3940*/  HMMA.16816.F32.BF16 R28, R36.reuse, R30, R20 ;  /* 0x0000001e241c723c */ /* 0x040fe20000041814 */
[----:B------:R-:W1:Y:S07]  /*3950*/  LDSM.16.M88.4 R20, [R105+0xc000] ;  /* 0x00c000006914783b */ /* 0x000e6e0000000200 */
[C---:B------:R-:W-:Y:S01]  /*3960*/  HMMA.16816.F32.BF16 R40, R36.reuse, R42, R68 ;  /* 0x0000002a2428723c */ /* 0x040fe20000041844 */
[----:B------:R-:W2:Y:S07]  /*3970*/  LDSM.16.M88.4 R68, [R106+0xc000] ;  /* 0x00c000006a44783b */ /* 0x000eae0000000200 */
[----:B------:R-:W-:Y:S01]  /*3980*/  HMMA.16816.F32.BF16 R24, R36, R26, R72 ;  /* 0x0000001a2418723c */ /* 0x000fe20000041848 */
[----:B------:R-:W3:Y:S07]  /*3990*/  LDSM.16.M88.4 R36, [R107+0xc000] ;  /* 0x00c000006b24783b */ /* 0x000eee0000000200 */
[C---:B-1----:R-:W-:Y:S08]  /*39a0*/  HMMA.16816.F32.BF16 R92, R20.reuse, R52, R92 ;  /* 0x00000034145c723c */ /* 0x042ff0000004185c */
[C---:B------:R-:W-:Y:S08]  /*39b0*/  HMMA.16816.F32.BF16 R60, R20.reuse, R48, R60 ;  /* 0x00000030143c723c */ /* 0x040ff0000004183c */
[C---:B------:R-:W-:Y:S08]  /*39c0*/  HMMA.16816.F32.BF16 R56, R20.reuse, R44, R56 ;  /* 0x0000002c1438723c */ /* 0x040ff00000041838 */
[----:B------:R-:W-:Y:S01]  /*39d0*/  HMMA.16816.F32.BF16 R64, R20, R96, R64 ;  /* 0x000000601440723c */ /* 0x000fe20000041840 */
[----:B------:R-:W1:Y:S07]  /*39e0*/  LDSM.16.M88.4 R20, [R108+0xc000] ;  /* 0x00c000006c14783b */ /* 0x000e6e0000000200 */
[C---:B--2---:R-:W-:Y:S08]  /*39f0*/  HMMA.16816.F32.BF16 R32, R68.reuse, R52, R32 ;  /* 0x000000344420723c */ /* 0x044ff00000041820 */
[C---:B------:R-:W-:Y:S08]  /*3a00*/  HMMA.16816.F32.BF16 R28, R68.reuse, R48, R28 ;  /* 0x00000030441c723c */ /* 0x040ff0000004181c */
[C---:B------:R-:W-:Y:S08]  /*3a10*/  HMMA.16816.F32.BF16 R24, R68.reuse, R44, R24 ;  /* 0x0000002c4418723c */ /* 0x040ff00000041818 */
[----:B------:R-:W-:Y:S08]  /*3a20*/  HMMA.16816.F32.BF16 R40, R68, R96, R40 ;  /* 0x000000604428723c */ /* 0x000ff00000041828 */
[C---:B---3--:R-:W-:Y:S08]  /*3a30*/  HMMA.16816.F32.BF16 R92, R36.reuse, R54, R92 ;  /* 0x00000036245c723c */ /* 0x048ff0000004185c */
[C---:B------:R-:W-:Y:S08]  /*3a40*/  HMMA.16816.F32.BF16 R60, R36.reuse, R50, R60 ;  /* 0x00000032243c723c */ /* 0x040ff0000004183c */
[C---:B------:R-:W-:Y:S08]  /*3a50*/  HMMA.16816.F32.BF16 R56, R36.reuse, R46, R56 ;  /* 0x0000002e2438723c */ /* 0x040ff00000041838 */
[----:B------:R-:W-:Y:S01]  /*3a60*/  HMMA.16816.F32.BF16 R64, R36, R98, R64 ;  /* 0x000000622440723c */ /* 0x000fe20000041840 */
[----:B------:R-:W-:Y:S07]  /*3a70*/  LDSM.16.M88.4 R36, [R113+0xc000] ;  /* 0x00c000007124783b */ /* 0x000fee0000000200 */
[C---:B-1----:R-:W-:Y:S01]  /*3a80*/  HMMA.16816.F32.BF16 R52, R20.reuse, R54, R32 ;  /* 0x000000361434723c */ /* 0x042fe20000041820 */
[----:B------:R-:W1:Y:S07]  /*3a90*/  LDSM.16.M88.4 R32, [R109+0x1c000] ;  /* 0x01c000006d20783b */ /* 0x000e6e0000000200 */
[C---:B------:R-:W-:Y:S01]  /*3aa0*/  HMMA.16816.F32.BF16 R48, R20.reuse, R50, R28 ;  /* 0x000000321430723c */ /* 0x040fe2000004181c */
[----:B------:R-:W2:Y:S07]  /*3ab0*/  LDSM.16.M88.4 R28, [R111+0x1d000] ;  /* 0x01d000006f1c783b */ /* 0x000eae0000000200 */
[C---:B------:R-:W-:Y:S01]  /*3ac0*/  HMMA.16816.F32.BF16 R44, R20.reuse, R46, R24 ;  /* 0x0000002e142c723c */ /* 0x040fe20000041818 */
[----:B------:R-:W3:Y:S07]  /*3ad0*/  LDSM.16.M88.4 R24, [R111+0x1e000] ;  /* 0x01e000006f18783b */ /* 0x000eee0000000200 */
[----:B------:R-:W-:Y:S01]  /*3ae0*/  HMMA.16816.F32.BF16 R96, R20, R98, R40 ;  /* 0x000000621460723c */ /* 0x000fe20000041828 */
[----:B------:R-:W4:Y:S04]  /*3af0*/  LDSM.16.M88.4 R40, [R110+0xc000] ;  /* 0x00c000006e28783b */ /* 0x000f280000000200 */
[----:B------:R-:W4:Y:S04]  /*3b00*/  LDSM.16.M88.4 R20, [R111+0x1f000] ;  /* 0x01f000006f14783b */ /* 0x000f280000000200 */
[----:B------:R-:W-:Y:S01]  /*3b10*/  BAR.SYNC.DEFER_BLOCKING 0x0 ;  /* 0x0000000000007b1d */ /* 0x000fe20000010000 */
[C---:B-1----:R-:W-:Y:S08]  /*3b20*/  HMMA.16816.F32.BF16 R52, R100.reuse, R32, R52 ;  /* 0x000000206434723c */ /* 0x042ff00000041834 */
[C---:B--2---:R-:W-:Y:S01]  /*3b30*/  HMMA.16816.F32.BF16 R48, R100.reuse, R28, R48 ;  /* 0x0000001c6430723c */ /* 0x044fe20000041830 */
[----:B------:R-:W-:Y:S01]  /*3b40*/  @!PT LDS RZ, [RZ] ;  /* 0x00000000fffff984 */ /* 0x000fe20000000800 */
[----:B------:R-:W-:Y:S01]  /*3b50*/  @!PT LDS RZ, [RZ] ;  /* 0x00000000fffff984 */ /* 0x000fe20000000800 */
[----:B------:R-:W-:Y:S01]  /*3b60*/  @!PT LDS RZ, [RZ] ;  /* 0x00000000fffff984 */ /* 0x000fe20000000800 */
[----:B------:R1:W-:Y:S07]  /*3b70*/  LDGSTS.E.BYPASS.128 [R10+0xc000], [R116.64+0x700], !PT ;  /* 0x0c000700740a7fae */ /* 0x0003ee000f901c44 */
[----:B---3--:R-:W-:Y:S01]  /*3b80*/  HMMA.16816.F32.BF16 R44, R100, R24, R44 ;  /* 0x00000018642c723c */ /* 0x008fe2000004182c */
[----:B------:R2:W-:Y:S04]  /*3b90*/  LDGSTS.E.BYPASS.128 [R10+0xc800], [R118.64+0x700], !PT ;  /* 0x0c800700760a7fae */ /* 0x0005e8000f901c44 */
[----:B------:R3:W-:Y:S03]  /*3ba0*/  LDGSTS.E.BYPASS.128 [R10+0xd000], [R120.64+0x700], !PT ;  /* 0x0d000700780a7fae */ /* 0x0007e6000f901c44 */
[----:B----4-:R-:W-:Y:S01]  /*3bb0*/  HMMA.16816.F32.BF16 R92, R40, R32, R92 ;  /* 0x00000020285c723c */ /* 0x010fe2000004185c */
[----:B------:R4:W-:Y:S01]  /*3bc0*/  LDGSTS.E.BYPASS.128 [R10+0xd800], [R122.64+0x700], !PT ;  /* 0x0d8007007a0a7fae */ /* 0x0009e2000f901c44 */
[----:B-1----:R-:W-:-:S03]  /*3bd0*/  IADD3 R116, P2, R116, 0x1000, RZ ;  /* 0x0000100074747810 */ /* 0x002fc60007f5e0ff */
[----:B------:R1:W-:Y:S03]  /*3be0*/  LDGSTS.E.BYPASS.128 [R10+0xe000], [R124.64+0x700], !PT ;  /* 0x0e0007007c0a7fae */ /* 0x0003e6000f901c44 */
[C---:B------:R-:W-:Y:S01]  /*3bf0*/  HMMA.16816.F32.BF16 R60, R40.reuse, R28, R60 ;  /* 0x0000001c283c723c */ /* 0x040fe2000004183c */
[----:B--2---:R-:W-:Y:S01]  /*3c00*/  IADD3 R118, P1, R118, 0x1000, RZ ;  /* 0x0000100076767810 */ /* 0x004fe20007f3e0ff */
[----:B------:R-:W-:Y:S01]  /*3c10*/  IMAD.X R117, RZ, RZ, R117, P2 ;  /* 0x000000ffff757224 */ /* 0x000fe200010e0675 */
[----:B------:R2:W-:Y:S03]  /*3c20*/  LDGSTS.E.BYPASS.128 [R10+0xe800], [R126.64+0x700], !PT ;  /* 0x0e8007007e0a7fae */ /* 0x0005e6000f901c44 */
[----:B------:R-:W-:Y:S01]  /*3c30*/  IMAD.X R119, RZ, RZ, R119, P1 ;  /* 0x000000ffff777224 */ /* 0x000fe200008e0677 */
[----:B------:R1:W-:Y:S01]  /*3c40*/  LDGSTS.E.BYPASS.128 [R10+0xf000], [R128.64+0x700], !PT ;  /* 0x0f000700800a7fae */ /* 0x0003e2000f901c44 */
[C---:B------:R-:W-:Y:S03]  /*3c50*/  HMMA.16816.F32.BF16 R56, R40.reuse, R24, R56 ;  /* 0x000000182838723c */ /* 0x040fe60000041838 */
[----:B------:R1:W-:Y:S04]  /*3c60*/  LDGSTS.E.BYPASS.128 [R10+0xf800], [R130.64+0x700], !PT ;  /* 0x0f800700820a7fae */ /* 0x0003e8000f901c44 */
[----:B------:R-:W0:Y:S01]  /*3c70*/  LDGDEPBAR ;  /* 0x00000000000079af */ /* 0x000e220000000000 */
[----:B------:R-:W-:Y:S03]  /*3c80*/  HMMA.16816.F32.BF16 R64, R40, R20, R64 ;  /* 0x000000142840723c */ /* 0x000fe60000041840 */
[----:B------:R1:W-:Y:S04]  /*3c90*/  LDGSTS.E.BYPASS.128 [R10+0x1c000], [R132.64+0x700], !PT ;  /* 0x1c000700840a7fae */ /* 0x0003e8000f901c44 */
[----:B------:R2:W-:Y:S01]  /*3ca0*/  LDGSTS.E.BYPASS.128 [R10+0x1c800], [R134.64+0x700], !PT ;  /* 0x1c800700860a7fae */ /* 0x0005e2000f901c44 */
[C---:B------:R-:W-:Y:S03]  /*3cb0*/  HMMA.16816.F32.BF16 R92, R88.reuse, R34, R92 ;  /* 0x00000022585c723c */ /* 0x040fe6000004185c */
[----:B------:R3:W-:Y:S04]  /*3cc0*/  LDGSTS.E.BYPASS.128 [R10+0x1d000], [R136.64+0x700], !PT ;  /* 0x1d000700880a7fae */ /* 0x0007e8000f901c44 */
[----:B------:R4:W-:Y:S01]  /*3cd0*/  LDGSTS.E.BYPASS.128 [R10+0x1d800], [R138.64+0x700], !PT ;  /* 0x1d8007008a0a7fae */ /* 0x0009e2000f901c44 */
[----:B------:R-:W-:Y:S01]  /*3ce0*/  HMMA.16816.F32.BF16 R60, R88, R30, R60 ;  /* 0x0000001e583c723c */ /* 0x000fe2000004183c */
[----:B-1----:R-:W-:-:S02]  /*3cf0*/  IADD3 R132, P0, R132, 0x1000, RZ ;  /* 0x0000100084847810 */ /* 0x002fc40007f1e0ff */
[----:B------:R1:W-:Y:S01]  /*3d00*/  LDGSTS.E.BYPASS.128 [R10+0x1e000], [R140.64+0x700], !PT ;  /* 0x1e0007008c0a7fae */ /* 0x0003e2000f901c44 */
[----:B--2---:R-:W-:Y:S02]  /*3d10*/  IADD3 R134, P4, R134, 0x1000, RZ ;  /* 0x0000100086867810 */ /* 0x004fe40007f9e0ff */
[----:B------:R-:W-:Y:S01]  /*3d20*/  IMAD.X R133, RZ, RZ, R133, P0 ;  /* 0x000000ffff857224 */ /* 0x000fe200000e0685 */
[----:B------:R2:W-:Y:S01]  /*3d30*/  LDGSTS.E.BYPASS.128 [R10+0x1e800], [R142.64+0x700], !PT ;  /* 0x1e8007008e0a7fae */ /* 0x0005e2000f901c44 */
[C---:B------:R-:W-:Y:S01]  /*3d40*/  HMMA.16816.F32.BF16 R56, R88.reuse, R26, R56 ;  /* 0x0000001a5838723c */ /* 0x040fe20000041838 */
[----:B---3--:R-:W-:Y:S01]  /*3d50*/  IADD3 R136, P6, R136, 0x1000, RZ ;  /* 0x0000100088887810 */ /* 0x008fe20007fde0ff */
[----:B------:R-:W-:Y:S01]  /*3d60*/  IMAD.X R135, RZ, RZ, R135, P4 ;  /* 0x000000ffff877224 */ /* 0x000fe200020e0687 */
[----:B------:R3:W-:Y:S01]  /*3d70*/  LDGSTS.E.BYPASS.128 [R10+0x1f000], [R144.64+0x700], !PT ;  /* 0x1f000700900a7fae */ /* 0x0007e2000f901c44 */
[----:B----4-:R-:W-:Y:S02]  /*3d80*/  IADD3 R138, P5, R138, 0x1000, RZ ;  /* 0x000010008a8a7810 */ /* 0x010fe40007fbe0ff */
[----:B------:R-:W-:Y:S01]  /*3d90*/  IADD3 R120, P4, R120, 0x1000, RZ ;  /* 0x0000100078787810 */ /* 0x000fe20007f9e0ff */
[----:B------:R4:W-:Y:S01]  /*3da0*/  LDGSTS.E.BYPASS.128 [R10+0x1f800], [R146.64+0x700], !PT ;  /* 0x1f800700920a7fae */ /* 0x0009e2000f901c44 */
[----:B------:R-:W-:Y:S01]  /*3db0*/  HMMA.16816.F32.BF16 R64, R88, R22, R64 ;  /* 0x000000165840723c */ /* 0x000fe20000041840 */
[----:B-1----:R-:W-:Y:S01]  /*3dc0*/  IADD3 R140, P3, R140, 0x1000, RZ ;  /* 0x000010008c8c7810 */ /* 0x002fe20007f7e0ff */
[----:B------:R-:W-:Y:S01]  /*3dd0*/  IMAD.X R137, RZ, RZ, R137, P6 ;  /* 0x000000ffff897224 */ /* 0x000fe200030e0689 */
[----:B------:R-:W0:Y:S01]  /*3de0*/  LDGDEPBAR ;  /* 0x00000000000079af */ /* 0x000e220000000000 */
[----:B--2---:R-:W-:Y:S01]  /*3df0*/  IADD3 R142, P2, R142, 0x1000, RZ ;  /* 0x000010008e8e7810 */ /* 0x004fe20007f5e0ff */
[----:B------:R-:W-:Y:S01]  /*3e00*/  IMAD.X R139, RZ, RZ, R139, P5 ;  /* 0x000000ffff8b7224 */ /* 0x000fe200028e068b */
[----:B------:R-:W-:Y:S01]  /*3e10*/  IADD3 R122, P6, R122, 0x1000, RZ ;  /* 0x000010007a7a7810 */ /* 0x000fe20007fde0ff */
[----:B------:R-:W-:Y:S01]  /*3e20*/  IMAD.X R141, RZ, RZ, R141, P3 ;  /* 0x000000ffff8d7224 */ /* 0x000fe200018e068d */
[C---:B------:R-:W-:Y:S01]  /*3e30*/  HMMA.16816.F32.BF16 R52, R36.reuse, R34, R52 ;  /* 0x000000222434723c */ /* 0x040fe20000041834 */
[----:B---3--:R-:W-:Y:S01]  /*3e40*/  IADD3 R144, P1, R144, 0x1000, RZ ;  /* 0x0000100090907810 */ /* 0x008fe20007f3e0ff */
[----:B------:R-:W-:Y:S01]  /*3e50*/  IMAD.X R143, RZ, RZ, R143, P2 ;  /* 0x000000ffff8f7224 */ /* 0x000fe200010e068f */
[----:B------:R-:W-:Y:S01]  /*3e60*/  IADD3 R124, P5, R124, 0x1000, RZ ;  /* 0x000010007c7c7810 */ /* 0x000fe20007fbe0ff */
[----:B------:R-:W-:Y:S01]  /*3e70*/  IMAD.X R121, RZ, RZ, R121, P4 ;  /* 0x000000ffff797224 */ /* 0x000fe200020e0679 */
[----:B------:R-:W-:Y:S01]  /*3e80*/  IADD3 R126, P3, R126, 0x1000, RZ ;  /* 0x000010007e7e7810 */ /* 0x000fe20007f7e0ff */
[----:B------:R-:W-:Y:S01]  /*3e90*/  IMAD.X R145, RZ, RZ, R145, P1 ;  /* 0x000000ffff917224 */ /* 0x000fe200008e0691 */
[----:B------:R-:W-:Y:S01]  /*3ea0*/  IADD3 R128, P2, R128, 0x1000, RZ ;  /* 0x0000100080807810 */ /* 0x000fe20007f5e0ff */
[----:B------:R-:W-:Y:S01]  /*3eb0*/  HMMA.16816.F32.BF16 R48, R36, R30, R48 ;  /* 0x0000001e2430723c */ /* 0x000fe20000041830 */
[----:B------:R-:W-:Y:S01]  /*3ec0*/  IADD3 R130, P1, R130, 0x1000, RZ ;  /* 0x0000100082827810 */ /* 0x000fe20007f3e0ff */
[----:B------:R-:W-:Y:S01]  /*3ed0*/  IMAD.X R123, RZ, RZ, R123, P6 ;  /* 0x000000ffff7b7224 */ /* 0x000fe200030e067b */
[----:B----4-:R-:W-:Y:S01]  /*3ee0*/  IADD3 R146, P0, R146, 0x1000, RZ ;  /* 0x0000100092927810 */ /* 0x010fe20007f1e0ff */
[----:B------:R-:W-:-:S02]  /*3ef0*/  IMAD.X R125, RZ, RZ, R125, P5 ;  /* 0x000000ffff7d7224 */ /* 0x000fc400028e067d */
[----:B------:R-:W-:Y:S02]  /*3f00*/  IMAD.X R127, RZ, RZ, R127, P3 ;  /* 0x000000ffff7f7224 */ /* 0x000fe400018e067f */
[----:B------:R-:W-:Y:S01]  /*3f10*/  HMMA.16816.F32.BF16 R44, R36, R26, R44 ;  /* 0x0000001a242c723c */ /* 0x000fe2000004182c */
[----:B------:R-:W-:Y:S01]  /*3f20*/  IMAD.X R129, RZ, RZ, R129, P2 ;  /* 0x000000ffff817224 */ /* 0x000fe200010e0681 */
[----:B------:R-:W-:-:S04]  /*3f30*/  DEPBAR.LE SB0, 0x6 ;  /* 0x000081800000791a */ /* 0x000fc80000000000 */
[----:B------:R-:W-:Y:S02]  /*3f40*/  BAR.SYNC.DEFER_BLOCKING 0x0 ;  /* 0x0000000000007b1d */ /* 0x000fe40000010000 */
[----:B------:R-:W-:Y:S01]  /*3f50*/  HMMA.16816.F32.BF16 R96, R100, R20, R96 ;  /* 0x000000146460723c */ /* 0x000fe20000041860 */
[----:B------:R-:W-:Y:S02]  /*3f60*/  IMAD.X R131, RZ, RZ, R131, P1 ;  /* 0x000000ffff837224 */ /* 0x000fe400008e0683 */
[----:B------:R-:W-:Y:S01]  /*3f70*/  IMAD.X R147, RZ, RZ, R147, P0 ;  /* 0x000000ffff937224 */ /* 0x000fe200000e0693 */
[----:B------:R-:W-:Y:S01]  /*3f80*/  ISETP.GE.AND P0, PT, R4, 0xc00, PT ;  /* 0x00000c000400780c */ /* 0x000fe20003f06270 */
[----:B------:R-:W-:-:S15]  /*3f90*/  LDSM.16.M88.4 R84, [R12] ;  /* 0x000000000c54783b */ /* 0x000fde0000000200 */
[----:B------:R-:W-:-:S04]  /*3fa0*/  NOP ;  /* 0x0000000000007918 */ /* 0x000fc80000000000 */
[----:B------:R-:W-:Y:S01]  /*3fb0*/  HMMA.16816.F32.BF16 R96, R36, R22, R96 ;  /* 0x000000162460723c */ /* 0x000fe20000041860 */
[----:B------:R-:W1:Y:S04]  /*3fc0*/  LDSM.16.M88.4 R80, [R13+0x10000] ;  /* 0x010000000d50783b */ /* 0x000e680000000200 */
[----:B------:R-:W2:Y:S04]  /*3fd0*/  LDSM.16.M88.4 R76, [R18+0x11000] ;  /* 0x01100000124c783b */ /* 0x000ea80000000200 */
[----:B------:R-:W3:Y:S04]  /*3fe0*/  LDSM.16.M88.4 R72, [R18+0x12000] ;  /* 0x012000001248783b */ /* 0x000ee80000000200 */
[----:B------:R-:W4:Y:S04]  /*3ff0*/  LDSM.16.M88.4 R68, [R18+0x13000] ;  /* 0x013000001244783b */ /* 0x000f280000000200 */
[----:B------:R-:W3:Y:S04]  /*4000*/  LDSM.16.M88.4 R40, [R9] ;  /* 0x000000000928783b */ /* 0x000ee80000000200 */
[----:B------:R-:W4:Y:S04]  /*4010*/  LDSM.16.M88.4 R24, [R17] ;  /* 0x000000001118783b */ /* 0x000f280000000200 */
[----:B------:R-:W4:Y:S04]  /*4020*/  LDSM.16.M88.4 R28, [R7] ;  /* 0x00000000071c783b */ /* 0x000f280000000200 */
[----:B------:R-:W-:Y:S04]  /*4030*/  LDSM.16.M88.4 R100, [R16] ;  /* 0x000000001064783b */ /* 0x000fe80000000200 */
[----:B------:R-:W4:Y:S04]  /*4040*/  LDSM.16.M88.4 R88, [R15+0x10000] ;  /* 0x010000000f58783b */ /* 0x000f280000000200 */
[----:B------:R-:W-:Y:S01]  /*4050*/  LDSM.16.M88.4 R36, [R6+0x12000] ;  /* 0x012000000624783b */ /* 0x000fe20000000200 */
[C---:B-1----:R-:W-:Y:S03]  /*4060*/  HMMA.16816.F32.BF16 R92, R84.reuse, R80, R92 ;  /* 0x00000050545c723c */ /* 0x042fe6000004185c */
[----:B------:R-:W-:Y:S04]  /*4070*/  LDSM.16.M88.4 R32, [R6+0x13000] ;  /* 0x013000000620783b */ /* 0x000fe80000000200 */
[----:B------:R-:W-:Y:S01]  /*4080*/  LDSM.16.M88.4 R20, [R0] ;  /* 0x000000000014783b */ /* 0x000fe20000000200 */
[C---:B--2---:R-:W-:Y:S08]  /*4090*/  HMMA.16816.F32.BF16 R60, R84.reuse, R76, R60 ;  /* 0x0000004c543c723c */ /* 0x044ff0000004183c */
[C---:B---3--:R-:W-:Y:S08]  /*40a0*/  HMMA.16816.F32.BF16 R56, R84.reuse, R72, R56 ;  /* 0x000000485438723c */ /* 0x048ff00000041838 */
[----:B----4-:R-:W-:Y:S01]  /*40b0*/  HMMA.16816.F32.BF16 R64, R84, R68, R64 ;  /* 0x000000445440723c */ /* 0x010fe20000041840 */
[----:B------:R-:W1:Y:S07]  /*40c0*/  LDSM.16.M88.4 R84, [R6+0x11000] ;  /* 0x011000000654783b */ /* 0x000e6e0000000200 */
[C---:B------:R-:W-:Y:S08]  /*40d0*/  HMMA.16816.F32.BF16 R52, R40.reuse, R80, R52 ;  /* 0x000000502834723c */ /* 0x040ff00000041834 */
[C---:B------:R-:W-:Y:S08]  /*40e0*/  HMMA.16816.F32.BF16 R48, R40.reuse, R76, R48 ;  /* 0x0000004c2830723c */ /* 0x040ff00000041830 */
[----:B------:R-:W-:Y:S08]  /*40f0*/  HMMA.16816.F32.BF16 R44, R40, R72, R44 ;  /* 0x00000048282c723c */ /* 0x000ff0000004182c */
[C---:B------:R-:W-:Y:S08]  /*4100*/  HMMA.16816.F32.BF16 R92, R24.reuse, R82, R92 ;  /* 0x00000052185c723c */ /* 0x040ff0000004185c */
[C---:B------:R-:W-:Y:S08]  /*4110*/  HMMA.16816.F32.BF16 R60, R24.reuse, R78, R60 ;  /* 0x0000004e183c723c */ /* 0x040ff0000004183c */
[C---:B------:R-:W-:Y:S08]  /*4120*/  HMMA.16816.F32.BF16 R56, R24.reuse, R74, R56 ;  /* 0x0000004a1838723c */ /* 0x040ff00000041838 */
[----:B------:R-:W-:Y:S01]  /*4130*/  HMMA.16816.F32.BF16 R64, R24, R70, R64 ;  /* 0x000000461840723c */ /* 0x000fe20000041840 */
[----:B------:R-:W2:Y:S07]  /*4140*/  LDSM.16.M88.4 R24, [R11] ;  /* 0x000000000b18783b */ /* 0x000eae0000000200 */
[C---:B------:R-:W-:Y:S01]  /*4150*/  HMMA.16816.F32.BF16 R52, R28.reuse, R82, R52 ;  /* 0x000000521c34723c */ /* 0x040fe20000041834 */
[----:B------:R-:W-:Y:S07]  /*4160*/  LDSM.16.M88.4 R80, [R19+0x13000] ;  /* 0x013000001350783b */ /* 0x000fee0000000200 */
[C---:B------:R-:W-:Y:S01]  /*4170*/  HMMA.16816.F32.BF16 R48, R28.reuse, R78, R48 ;  /* 0x0000004e1c30723c */ /* 0x040fe20000041830 */
[----:B------:R-:W-:Y:S07]  /*4180*/  LDSM.16.M88.4 R76, [R19+0x12000] ;  /* 0x01200000134c783b */ /* 0x000fee0000000200 */
[----:B------:R-:W-:Y:S01]  /*4190*/  HMMA.16816.F32.BF16 R44, R28, R74, R44 ;  /* 0x0000004a1c2c723c */ /* 0x000fe2000004182c */
[----:B------:R-:W-:Y:S07]  /*41a0*/  LDSM.16.M88.4 R72, [R19+0x11000] ;  /* 0x011000001348783b */ /* 0x000fee0000000200 */
[----:B------:R-:W-:Y:S01]  /*41b0*/  HMMA.16816.F32.BF16 R96, R40, R68, R96 ;  /* 0x000000442860723c */ /* 0x000fe20000041860 */
[----:B------:R-:W3:Y:S07]  /*41c0*/  LDSM.16.M88.4 R40, [R14] ;  /* 0x000000000e28783b */ /* 0x000eee0000000200 */
[C---:B------:R-:W-:Y:S08]  /*41d0*/  HMMA.16816.F32.BF16 R92, R100.reuse, R88, R92 ;  /* 0x00000058645c723c */ /* 0x040ff0000004185c */
[C---:B-1----:R-:W-:Y:S08]  /*41e0*/  HMMA.16816.F32.BF16 R60, R100.reuse, R84, R60 ;  /* 0x00000054643c723c */ /* 0x042ff0000004183c */
[C---:B------:R-:W-:Y:S08]  /*41f0*/  HMMA.16816.F32.BF16 R56, R100.reuse, R36, R56 ;  /* 0x000000246438723c */ /* 0x040ff00000041838 */
[----:B------:R-:W-:Y:S01]  /*4200*/  HMMA.16816.F32.BF16 R64, R100, R32, R64 ;  /* 0x000000206440723c */ /* 0x000fe20000041840 */
[----:B------:R-:W-:Y:S07]  /*4210*/  LDSM.16.M88.4 R100, [R106] ;  /* 0x000000006a64783b */ /* 0x000fee0000000200 */
[C---:B------:R-:W-:Y:S08]  /*4220*/  HMMA.16816.F32.BF16 R52, R20.reuse, R88, R52 ;  /* 0x000000581434723c */ /* 0x040ff00000041834 */
[C---:B------:R-:W-:Y:S08]  /*4230*/  HMMA.16816.F32.BF16 R48, R20.reuse, R84, R48 ;  /* 0x000000541430723c */ /* 0x040ff00000041830 */
[----:B------:R-:W-:Y:S08]  /*4240*/  HMMA.16816.F32.BF16 R44, R20, R36, R44 ;  /* 0x00000024142c723c */ /* 0x000ff0000004182c */
[----:B------:R-:W-:Y:S01]  /*4250*/  HMMA.16816.F32.BF16 R96, R28, R70, R96 ;  /* 0x000000461c60723c */ /* 0x000fe20000041860 */
[----:B------:R-:W-:Y:S04]  /*4260*/  LDSM.16.M88.4 R28, [R105] ;  /* 0x00000000691c783b */ /* 0x000fe80000000200 */
[----:B------:R-:W1:Y:S03]  /*4270*/  LDSM.16.M88.4 R68, [R104+0x10000] ;  /* 0x010000006844783b */ /* 0x000e660000000200 */
[C---:B--2---:R-:W-:Y:S08]  /*4280*/  HMMA.16816.F32.BF16 R92, R24.reuse, R90, R92 ;  /* 0x0000005a185c723c */ /* 0x044ff0000004185c */
[C---:B------:R-:W-:Y:S08]  /*4290*/  HMMA.16816.F32.BF16 R60, R24.reuse, R86, R60 ;  /* 0x00000056183c723c */ /* 0x040ff0000004183c */
[C---:B------:R-:W-:Y:S08]  /*42a0*/  HMMA.16816.F32.BF16 R56, R24.reuse, R38, R56 ;  /* 0x000000261838723c */ /* 0x040ff00000041838 */
[----:B------:R-:W-:Y:S01]  /*42b0*/  HMMA.16816.F32.BF16 R64, R24, R34, R64 ;  /* 0x000000221840723c */ /* 0x000fe20000041840 */
[----:B------:R-:W2:Y:S07]  /*42c0*/  LDSM.16.M88.4 R24, [R107] ;  /* 0x000000006b18783b */ /* 0x000eae0000000200 */
[C---:B---3--:R-:W-:Y:S08]  /*42d0*/  HMMA.16816.F32.BF16 R52, R40.reuse, R90, R52 ;  /* 0x0000005a2834723c */ /* 0x048ff00000041834 */
[C---:B------:R-:W-:Y:S08]  /*42e0*/  HMMA.16816.F32.BF16 R48, R40.reuse, R86, R48 ;  /* 0x000000562830723c */ /* 0x040ff00000041830 */
[----:B------:R-:W-:Y:S01]  /*42f0*/  HMMA.16816.F32.BF16 R44, R40, R38, R44 ;  /* 0x00000026282c723c */ /* 0x000fe2000004182c */
[----:B------:R-:W-:Y:S07]  /*4300*/  LDSM.16.M88.4 R36, [R111+0x12000] ;  /* 0x012000006f24783b */ /* 0x000fee0000000200 */
[----:B------:R-:W-:Y:S01]  /*4310*/  HMMA.16816.F32.BF16 R96, R20, R32, R96 ;  /* 0x000000201460723c */ /* 0x000fe20000041860 */
[----:B------:R-:W3:Y:S07]  /*4320*/  LDSM.16.M88.4 R20, [R108] ;  /* 0x000000006c14783b */ /* 0x000eee0000000200 */
[C---:B-1----:R-:W-:Y:S08]  /*4330*/  HMMA.16816.F32.BF16 R92, R28.reuse, R68, R92 ;  /* 0x000000441c5c723c */ /* 0x042ff0000004185c */
[C---:B------:R-:W-:Y:S08]  /*4340*/  HMMA.16816.F32.BF16 R60, R28.reuse, R72, R60 ;  /* 0x000000481c3c723c */ /* 0x040ff0000004183c */
[C---:B------:R-:W-:Y:S08]  /*4350*/  HMMA.16816.F32.BF16 R56, R28.reuse, R76, R56 ;  /* 0x0000004c1c38723c */ /* 0x040ff00000041838 */
[----:B------:R-:W-:Y:S01]  /*4360*/  HMMA.16816.F32.BF16 R64, R28, R80, R64 ;  /* 0x000000501c40723c */ /* 0x000fe20000041840 */
[----:B------:R-:W-:Y:S07]  /*4370*/  LDSM.16.M88.4 R28, [R109+0x10000] ;  /* 0x010000006d1c783b */ /* 0x000fee0000000200 */
[C---:B------:R-:W-:Y:S08]  /*4380*/  HMMA.16816.F32.BF16 R52, R100.reuse, R68, R52 ;  /* 0x000000446434723c */ /* 0x040ff00000041834 */
[C---:B------:R-:W-:Y:S08]  /*4390*/  HMMA.16816.F32.BF16 R48, R100.reuse, R72, R48 ;  /* 0x000000486430723c */ /* 0x040ff00000041830 */
[----:B------:R-:W-:Y:S08]  /*43a0*/  HMMA.16816.F32.BF16 R44, R100, R76, R44 ;  /* 0x0000004c642c723c */ /* 0x000ff0000004182c */
[----:B------:R-:W-:Y:S01]  /*43b0*/  HMMA.16816.F32.BF16 R96, R40, R34, R96 ;  /* 0x000000222860723c */ /* 0x000fe20000041860 */
[----:B------:R-:W-:Y:S04]  /*43c0*/  LDSM.16.M88.4 R32, [R111+0x11000] ;  /* 0x011000006f20783b */ /* 0x000fe80000000200 */
[----:B------:R-:W-:Y:S03]  /*43d0*/  LDSM.16.M88.4 R40, [R111+0x13000] ;  /* 0x013000006f28783b */ /* 0x000fe60000000200 */
[C---:B--2---:R-:W-:Y:S08]  /*43e0*/  HMMA.16816.F32.BF16 R92, R24.reuse, R70, R92 ;  /* 0x00000046185c723c */ /* 0x044ff0000004185c */
[C---:B------:R-:W-:Y:S08]  /*43f0*/  HMMA.16816.F32.BF16 R60, R24.reuse, R74, R60 ;  /* 0x0000004a183c723c */ /* 0x040ff0000004183c */
[C---:B------:R-:W-:Y:S08]  /*4400*/  HMMA.16816.F32.BF16 R56, R24.reuse, R78, R56 ;  /* 0x0000004e1838723c */ /* 0x040ff00000041838 */
[----:B------:R-:W-:Y:S01]  /*4410*/  HMMA.16816.F32.BF16 R64, R24, R82, R64 ;  /* 0x000000521840723c */ /* 0x000fe20000041840 */
[----:B------:R-:W1:Y:S07]  /*4420*/  LDSM.16.M88.4 R24, [R110] ;  /* 0x000000006e18783b */ /* 0x000e6e0000000200 */
[C---:B---3--:R-:W-:Y:S01]  /*4430*/  HMMA.16816.F32.BF16 R52, R20.reuse, R70, R52 ;  /* 0x000000461434723c */ /* 0x048fe20000041834 */
[----:B------:R-:W2:Y:S07]  /*4440*/  LDSM.16.M88.4 R68, [R112] ;  /* 0x000000007044783b */ /* 0x000eae0000000200 */
[C---:B------:R-:W-:Y:S01]  /*4450*/  HMMA.16816.F32.BF16 R48, R20.reuse, R74, R48 ;  /* 0x0000004a1430723c */ /* 0x040fe20000041830 */
[----:B------:R-:W3:Y:S07]  /*4460*/  LDSM.16.M88.4 R72, [R114] ;  /* 0x000000007248783b */ /* 0x000eee0000000200 */
[----:B------:R-:W-:Y:S01]  /*4470*/  HMMA.16816.F32.BF16 R44, R20, R78, R44 ;  /* 0x0000004e142c723c */ /* 0x000fe2000004182c */
[----:B------:R-:W4:Y:S04]  /*4480*/  LDSM.16.M88.4 R76, [R113] ;  /* 0x00000000714c783b */ /* 0x000f280000000200 */
[----:B------:R-:W-:Y:S03]  /*4490*/  BAR.SYNC.DEFER_BLOCKING 0x0 ;  /* 0x0000000000007b1d */ /* 0x000fe60000010000 */
[----:B------:R-:W-:Y:S08]  /*44a0*/  HMMA.16816.F32.BF16 R96, R100, R80, R96 ;  /* 0x000000506460723c */ /* 0x000ff00000041860 */
[C---:B-1----:R-:W-:Y:S08]  /*44b0*/  HMMA.16816.F32.BF16 R92, R24.reuse, R28, R92 ;  /* 0x0000001c185c723c */ /* 0x042ff0000004185c */
[----:B------:R-:W-:Y:S01]  /*44c0*/  HMMA.16816.F32.BF16 R60, R24, R32, R60 ;  /* 0x00000020183c723c */ /* 0x000fe2000004183c */
[----:B------:R-:W-:Y:S01]  /*44d0*/  @!PT LDS RZ, [RZ] ;  /* 0x00000000fffff984 */ /* 0x000fe20000000800 */
[----:B------:R-:W-:Y:S01]  /*44e0*/  @!PT LDS RZ, [RZ] ;  /* 0x00000000fffff984 */ /* 0x000fe20000000800 */
[----:B------:R-:W-:Y:S01]  /*44f0*/  @!PT LDS RZ, [RZ] ;  /* 0x00000000fffff984 */ /* 0x000fe20000000800 */
[----:B------:R1:W-:Y:S04]  /*4500*/  LDGSTS.E.BYPASS.128 [R10], [R116.64+-0x800], !PT ;  /* 0x00000800740a7fae */ /* 0x0003e8000f901c44 */
[----:B------:R1:W-:Y:S03]  /*4510*/  LDGSTS.E.BYPASS.128 [R10+0x800], [R118.64+-0x800], !PT ;  /* 0x00800800760a7fae */ /* 0x0003e6000f901c44 */
[----:B------:R-:W-:Y:S01]  /*4520*/  HMMA.16816.F32.BF16 R96, R20, R82, R96 ;  /* 0x000000521460723c */ /* 0x000fe20000041860 */
[----:B------:R1:W-:Y:S04]  /*4530*/  LDGSTS.E.BYPASS.128 [R10+0x1000], [R120.64+-0x800], !PT ;  /* 0x01000800780a7fae */ /* 0x0003e8000f901c44 */
[----:B------:R1:W-:Y:S03]  /*4540*/  LDGSTS.E.BYPASS.128 [R10+0x1800], [R122.64+-0x800], !PT ;  /* 0x018008007a0a7fae */ /* 0x0003e6000f901c44 */
[C---:B------:R-:W-:Y:S01]  /*4550*/  HMMA.16816.F32.BF16 R56, R24.reuse, R36, R56 ;  /* 0x000000241838723c */ /* 0x040fe20000041838 */
[----:B------:R1:W-:Y:S04]  /*4560*/  LDGSTS.E.BYPASS.128 [R10+0x2000], [R124.64+-0x800], !PT ;  /* 0x020008007c0a7fae */ /* 0x0003e8000f901c44 */
[----:B------:R1:W-:Y:S03]  /*4570*/  LDGSTS.E.BYPASS.128 [R10+0x2800], [R126.64+-0x800], !PT ;  /* 0x028008007e0a7fae */ /* 0x0003e6000f901c44 */
[----:B------:R-:W-:Y:S01]  /*4580*/  HMMA.16816.F32.BF16 R64, R24, R40, R64 ;  /* 0x000000281840723c */ /* 0x000fe20000041840 */
[----:B------:R1:W-:Y:S04]  /*4590*/  LDGSTS.E.BYPASS.128 [R10+0x3000], [R128.64+-0x800], !PT ;  /* 0x03000800800a7fae */ /* 0x0003e8000f901c44 */
[----:B------:R1:W-:Y:S03]  /*45a0*/  LDGSTS.E.BYPASS.128 [R10+0x3800], [R130.64+-0x800], !PT ;  /* 0x03800800820a7fae */ /* 0x0003e6000f901c44 */
[C---:B--2---:R-:W-:Y:S01]  /*45b0*/  HMMA.16816.F32.BF16 R52, R68.reuse, R28, R52 ;  /* 0x0000001c4434723c */ /* 0x044fe20000041834 */
[----:B------:R-:W0:Y:S04]  /*45c0*/  LDGDEPBAR ;  /* 0x00000000000079af */ /* 0x000e280000000000 */
[----:B------:R1:W-:Y:S03]  /*45d0*/  LDGSTS.E.BYPASS.128 [R10+0x10000], [R132.64+-0x800], !PT ;  /* 0x10000800840a7fae */ /* 0x0003e6000f901c44 */
[C---:B------:R-:W-:Y:S01]  /*45e0*/  HMMA.16816.F32.BF16 R48, R68.reuse, R32, R48 ;  /* 0x000000204430723c */ /* 0x040fe20000041830 */
        /* <DEDUP_REMOVED lines=8> */
[C---:B---3--:R-:W-:Y:S01]  /*4670*/  HMMA.16816.F32.BF16 R92, R72.reuse, R30, R92 ;  /* 0x0000001e485c723c */ /* 0x048fe2000004185c */
[----:B------:R1:W-:Y:S04]  /*4680*/  LDGSTS.E.BYPASS.128 [R10+0x13800], [R146.64+-0x800], !PT ;  /* 0x13800800920a7fae */ /* 0x0003e8000f901c44 */
[----:B------:R-:W0:Y:S03]  /*4690*/  LDGDEPBAR ;  /* 0x00000000000079af */ /* 0x000e260000000000 */
[C---:B------:R-:W-:Y:S08]  /*46a0*/  HMMA.16816.F32.BF16 R60, R72.reuse, R34, R60 ;  /* 0x00000022483c723c */ /* 0x040ff0000004183c */
[C---:B------:R-:W-:Y:S08]  /*46b0*/  HMMA.16816.F32.BF16 R56, R72.reuse, R38, R56 ;  /* 0x000000264838723c */ /* 0x040ff00000041838 */
[----:B------:R-:W-:Y:S01]  /*46c0*/  HMMA.16816.F32.BF16 R64, R72, R42, R64 ;  /* 0x0000002a4840723c */ /* 0x000fe20000041840 */
[----:B------:R-:W-:-:S04]  /*46d0*/  DEPBAR.LE SB0, 0x6 ;  /* 0x000081800000791a */ /* 0x000fc80000000000 */
[----:B------:R-:W-:Y:S03]  /*46e0*/  BAR.SYNC.DEFER_BLOCKING 0x0 ;  /* 0x0000000000007b1d */ /* 0x000fe60000010000 */
[C---:B----4-:R-:W-:Y:S08]  /*46f0*/  HMMA.16816.F32.BF16 R52, R76.reuse, R30, R52 ;  /* 0x0000001e4c34723c */ /* 0x050ff00000041834 */
[C---:B------:R-:W-:Y:S08]  /*4700*/  HMMA.16816.F32.BF16 R48, R76.reuse, R34, R48 ;  /* 0x000000224c30723c */ /* 0x040ff00000041830 */
[C---:B------:R-:W-:Y:S01]  /*4710*/  HMMA.16816.F32.BF16 R44, R76.reuse, R38, R44 ;  /* 0x000000264c2c723c */ /* 0x040fe2000004182c */
[----:B------:R-:W-:Y:S07]  /*4720*/  LDSM.16.M88.4 R20, [R12+0x4000] ;  /* 0x004000000c14783b */ /* 0x000fee0000000200 */
[----:B------:R-:W-:Y:S01]  /*4730*/  HMMA.16816.F32.BF16 R96, R76, R42, R96 ;  /* 0x0000002a4c60723c */ /* 0x000fe20000041860 */
[----:B------:R-:W2:Y:S04]  /*4740*/  LDSM.16.M88.4 R84, [R13+0x14000] ;  /* 0x014000000d54783b */ /* 0x000ea80000000200 */
[----:B------:R-:W3:Y:S04]  /*4750*/  LDSM.16.M88.4 R80, [R18+0x15000] ;  /* 0x015000001250783b */ /* 0x000ee80000000200 */
[----:B------:R-:W4:Y:S04]  /*4760*/  LDSM.16.M88.4 R24, [R18+0x16000] ;  /* 0x016000001218783b */ /* 0x000f280000000200 */
[----:B------:R-:W1:Y:S04]  /*4770*/  LDSM.16.M88.4 R88, [R18+0x17000] ;  /* 0x017000001258783b */ /* 0x000e680000000200 */
[----:B------:R-:W1:Y:S04]  /*4780*/  LDSM.16.M88.4 R100, [R9+0x4000] ;  /* 0x004000000964783b */ /* 0x000e680000000200 */
[----:B------:R-:W1:Y:S04]  /*4790*/  LDSM.16.M88.4 R28, [R17+0x4000] ;  /* 0x00400000111c783b */ /* 0x000e680000000200 */
[----:B------:R-:W1:Y:S04]  /*47a0*/  LDSM.16.M88.4 R32, [R7+0x4000] ;  /* 0x004000000720783b */ /* 0x000e680000000200 */
[----:B------:R-:W-:Y:S04]  /*47b0*/  LDSM.16.M88.4 R68, [R15+0x14000] ;  /* 0x014000000f44783b */ /* 0x000fe80000000200 */
[----:B------:R-:W-:Y:S04]  /*47c0*/  LDSM.16.M88.4 R40, [R6+0x15000] ;  /* 0x015000000628783b */ /* 0x000fe80000000200 */
[----:B------:R-:W-:Y:S01]  /*47d0*/  LDSM.16.M88.4 R36, [R6+0x16000] ;  /* 0x016000000624783b */ /* 0x000fe20000000200 */
[C---:B--2---:R-:W-:Y:S03]  /*47e0*/  HMMA.16816.F32.BF16 R92, R20.reuse, R84, R92 ;  /* 0x00000054145c723c */ /* 0x044fe6000004185c */
[----:B------:R2:W-:Y:S04]  /*47f0*/  LDSM.16.M88.4 R72, [R6+0x17000] ;  /* 0x017000000648783b */ /* 0x0005e80000000200 */
[----:B------:R4:W-:Y:S01]  /*4800*/  LDSM.16.M88.4 R76, [R0+0x4000] ;  /* 0x00400000004c783b */ /* 0x0009e20000000200 */
[----:B---3--:R-:W-:Y:S03]  /*4810*/  HMMA.16816.F32.BF16 R60, R20, R80, R60 ;  /* 0x00000050143c723c */ /* 0x008fe6000004183c */
[----:B------:R-:W-:Y:S01]  /*4820*/  LDSM.16.M88.4 R12, [R14+0x4000] ;  /* 0x004000000e0c783b */ /* 0x000fe20000000200 */
[----:B--2---:R-:W-:-:S02]  /*4830*/  IMAD.SHL.U32 R6, R3, 0x10, RZ ;  /* 0x0000001003067824 */ /* 0x004fc400078e00ff */
[----:B----4-:R-:W-:-:S03]  /*4840*/  IMAD.SHL.U32 R0, R3, 0x2, RZ ;  /* 0x0000000203007824 */ /* 0x010fc600078e00ff */
[----:B------:R-:W-:Y:S01]  /*4850*/  LOP3.LUT R7, R6, 0xc0, RZ, 0xc0, !PT ;  /* 0x000000c006077812 */ /* 0x000fe200078ec0ff */
[C---:B------:R-:W-:Y:S03]  /*4860*/  HMMA.16816.F32.BF16 R56, R20.reuse, R24, R56 ;  /* 0x000000181438723c */ /* 0x040fe60000041838 */
[----:B------:R-:W-:Y:S02]  /*4870*/  LOP3.LUT R7, R7, 0x6, R0, 0xf8, !PT ;  /* 0x0000000607077812 */ /* 0x000fe400078ef800 */
[----:B------:R-:W-:Y:S02]  /*4880*/  LOP3.LUT R0, R5, 0x3f8, RZ, 0xc0, !PT ;  /* 0x000003f805007812 */ /* 0x000fe400078ec0ff */
[----:B------:R-:W-:Y:S01]  /*4890*/  LOP3.LUT R7, R7, 0x500, R6, 0xf8, !PT ;  /* 0x0000050007077812 */ /* 0x000fe200078ef806 */
[----:B-1----:R-:W-:Y:S01]  /*48a0*/  HMMA.16816.F32.BF16 R64, R20, R88, R64 ;  /* 0x000000581440723c */ /* 0x002fe20000041840 */
[----:B------:R-:W1:Y:S01]  /*48b0*/  LDSM.16.M88.4 R20, [R16+0x4000] ;  /* 0x004000001014783b */ /* 0x000e620000000200 */
[----:B------:R-:W-:-:S02]  /*48c0*/  LOP3.LUT R6, R0, 0x400, RZ, 0xfc, !PT ;  /* 0x0000040000067812 */ /* 0x000fc400078efcff */
[C---:B------:R-:W-:Y:S02]  /*48d0*/  LOP3.LUT R8, R7.reuse, 0x8, R8, 0xf8, !PT ;  /* 0x0000000807087812 */ /* 0x040fe400078ef808 */
[C---:B------:R-:W-:Y:S02]  /*48e0*/  LOP3.LUT R9, R7.reuse, 0x200, RZ, 0xfc, !PT ;  /* 0x0000020007097812 */ /* 0x040fe400078efcff */
[----:B------:R-:W-:Y:S01]  /*48f0*/  HMMA.16816.F32.BF16 R52, R100, R84, R52 ;  /* 0x000000546434723c */ /* 0x000fe20000041834 */
[-C--:B------:R-:W-:Y:S02]  /*4900*/  LEA.HI R7, R7, R8.reuse, RZ, 0x1d ;  /* 0x0000000807077211 */ /* 0x080fe400078fe8ff */
[----:B------:R-:W-:Y:S02]  /*4910*/  LEA.HI R9, R9, R8, RZ, 0x1d ;  /* 0x0000000809097211 */ /* 0x000fe400078fe8ff */
[----:B------:R-:W-:Y:S01]  /*4920*/  SHF.R.U32.HI R6, RZ, 0x3, R6 ;  /* 0x00000003ff067819 */ /* 0x000fe20000011606 */
[----:B------:R-:W-:-:S02]  /*4930*/  IMAD.SHL.U32 R7, R7, 0x2, RZ ;  /* 0x0000000207077824 */ /* 0x000fc400078e00ff */
[----:B------:R-:W-:Y:S01]  /*4940*/  HMMA.16816.F32.BF16 R48, R100, R80, R48 ;  /* 0x000000506430723c */ /* 0x000fe20000041830 */
[----:B------:R-:W-:-:S07]  /*4950*/  IMAD.SHL.U32 R9, R9, 0x2, RZ ;  /* 0x0000000209097824 */ /* 0x000fce00078e00ff */
[C---:B------:R-:W-:Y:S08]  /*4960*/  HMMA.16816.F32.BF16 R44, R100.reuse, R24, R44 ;  /* 0x00000018642c723c */ /* 0x040ff0000004182c */
[----:B------:R-:W-:Y:S08]  /*4970*/  HMMA.16816.F32.BF16 R96, R100, R88, R96 ;  /* 0x000000586460723c */ /* 0x000ff00000041860 */
[C---:B------:R-:W-:Y:S08]  /*4980*/  HMMA.16816.F32.BF16 R92, R28.reuse, R86, R92 ;  /* 0x000000561c5c723c */ /* 0x040ff0000004185c */
[C---:B------:R-:W-:Y:S08]  /*4990*/  HMMA.16816.F32.BF16 R60, R28.reuse, R82, R60 ;  /* 0x000000521c3c723c */ /* 0x040ff0000004183c */
[C---:B------:R-:W-:Y:S08]  /*49a0*/  HMMA.16816.F32.BF16 R56, R28.reuse, R26, R56 ;  /* 0x0000001a1c38723c */ /* 0x040ff00000041838 */
[----:B------:R-:W-:Y:S01]  /*49b0*/  HMMA.16816.F32.BF16 R64, R28, R90, R64 ;  /* 0x0000005a1c40723c */ /* 0x000fe20000041840 */
[----:B------:R-:W-:Y:S07]  /*49c0*/  LDSM.16.M88.4 R28, [R19+0x15000] ;  /* 0x01500000131c783b */ /* 0x000fee0000000200 */
[C---:B------:R-:W-:Y:S01]  /*49d0*/  HMMA.16816.F32.BF16 R52, R32.reuse, R86, R52 ;  /* 0x000000562034723c */ /* 0x040fe20000041834 */
[----:B------:R-:W-:Y:S07]  /*49e0*/  LDSM.16.M88.4 R84, [R19+0x17000] ;  /* 0x017000001354783b */ /* 0x000fee0000000200 */
[C---:B------:R-:W-:Y:S01]  /*49f0*/  HMMA.16816.F32.BF16 R48, R32.reuse, R82, R48 ;  /* 0x000000522030723c */ /* 0x040fe20000041830 */
[----:B------:R-:W-:Y:S07]  /*4a00*/  LDSM.16.M88.4 R80, [R104+0x14000] ;  /* 0x014000006850783b */ /* 0x000fee0000000200 */
[C---:B------:R-:W-:Y:S01]  /*4a10*/  HMMA.16816.F32.BF16 R44, R32.reuse, R26, R44 ;  /* 0x0000001a202c723c */ /* 0x040fe2000004182c */
[----:B------:R2:W3:Y:S07]  /*4a20*/  LDSM.16.M88.4 R24, [R11+0x4000] ;  /* 0x004000000b18783b */ /* 0x0004ee0000000200 */
[----:B------:R-:W-:Y:S01]  /*4a30*/  HMMA.16816.F32.BF16 R96, R32, R90, R96 ;  /* 0x0000005a2060723c */ /* 0x000fe20000041860 */
[----:B------:R-:W-:Y:S01]  /*4a40*/  LDSM.16.M88.4 R32, [R19+0x16000] ;  /* 0x016000001320783b */ /* 0x000fe20000000200 */
[----:B--2---:R-:W-:-:S02]  /*4a50*/  LOP3.LUT R11, R3, 0x78, RZ, 0xc0, !PT ;  /* 0x00000078030b7812 */ /* 0x004fc400078ec0ff */
[----:B------:R-:W-:Y:S01]  /*4a60*/  SHF.R.U32.HI R3, RZ, 0x3, R3 ;  /* 0x00000003ff037819 */ /* 0x000fe20000011603 */
[----:B------:R-:W-:Y:S02]  /*4a70*/  LDSM.16.M88.4 R88, [R106+0x4000] ;  /* 0x004000006a58783b */ /* 0x000fe40000000200 */
[----:B------:R-:W-:Y:S01]  /*4a80*/  IMAD.IADD R11, R0, 0x1, R11 ;  /* 0x00000001000b7824 */ /* 0x000fe200078e020b */
[----:B-1----:R-:W-:Y:S01]  /*4a90*/  HMMA.16816.F32.BF16 R92, R20, R68, R92 ;  /* 0x00000044145c723c */ /* 0x002fe2000004185c */
[----:B------:R-:W-:Y:S01]  /*4aa0*/  LDSM.16.M88.4 R16, [R110+0x4000] ;  /* 0x004000006e10783b */ /* 0x000fe20000000200 */
[----:B------:R-:W-:Y:S01]  /*4ab0*/  SGXT.U32 R3, R3, 0x4 ;  /* 0x000000040303781a */ /* 0x000fe20000000000 */
[----:B------:R-:W-:-:S03]  /*4ac0*/  IMAD.SHL.U32 R11, R11, 0x2, RZ ;  /* 0x000000020b0b7824 */ /* 0x000fc600078e00ff */
[----:B------:R-:W-:Y:S02]  /*4ad0*/  LOP3.LUT R3, R3, R2, RZ, 0xfc, !PT ;  /* 0x0000000203037212 */ /* 0x000fe400078efcff */
[C---:B------:R-:W-:Y:S02]  /*4ae0*/  HMMA.16816.F32.BF16 R60, R20.reuse, R40, R60 ;  /* 0x00000028143c723c */ /* 0x040fe4000004183c */
[C---:B------:R-:W-:Y:S01]  /*4af0*/  LOP3.LUT R2, R3.reuse, 0x10, RZ, 0xfc, !PT ;  /* 0x0000001003027812 */ /* 0x040fe200078efcff */
[C---:B------:R-:W-:Y:S01]  /*4b00*/  IMAD R8, R3.reuse, 0xc00, R4 ;  /* 0x00000c0003087824 */ /* 0x040fe200078e0204 */
[----:B------:R-:W-:Y:S02]  /*4b10*/  ISETP.LT.AND P1, PT, R3, 0x4d, !P0 ;  /* 0x0000004d0300780c */ /* 0x000fe40004721270 */
[----:B------:R-:W-:Y:S02]  /*4b20*/  ISETP.LT.AND P2, PT, R2, 0x4d, !P0 ;  /* 0x0000004d0200780c */ /* 0x000fe40004741270 */
[----:B------:R-:W-:Y:S01]  /*4b30*/  HMMA.16816.F32.BF16 R56, R20, R36, R56 ;  /* 0x000000241438723c */ /* 0x000fe20000041838 */
[----:B------:R-:W-:-:S07]  /*4b40*/  IADD3 R4, R8, 0xc000, RZ ;  /* 0x0000c00008047810 */ /* 0x000fce0007ffe0ff */
[----:B------:R-:W-:Y:S01]  /*4b50*/  HMMA.16816.F32.BF16 R64, R20, R72, R64 ;  /* 0x000000481440723c */ /* 0x000fe20000041840 */
[----:B------:R-:W1:Y:S07]  /*4b60*/  LDSM.16.M88.4 R20, [R105+0x4000] ;  /* 0x004000006914783b */ /* 0x000e6e0000000200 */
[C---:B------:R-:W-:Y:S08]  /*4b70*/  HMMA.16816.F32.BF16 R52, R76.reuse, R68, R52 ;  /* 0x000000444c34723c */ /* 0x040ff00000041834 */
[C---:B------:R-:W-:Y:S08]  /*4b80*/  HMMA.16816.F32.BF16 R48, R76.reuse, R40, R48 ;  /* 0x000000284c30723c */ /* 0x040ff00000041830 */
[C---:B------:R-:W-:Y:S08]  /*4b90*/  HMMA.16816.F32.BF16 R44, R76.reuse, R36, R44 ;  /* 0x000000244c2c723c */ /* 0x040ff0000004182c */
[----:B------:R-:W-:Y:S08]  /*4ba0*/  HMMA.16816.F32.BF16 R96, R76, R72, R96 ;  /* 0x000000484c60723c */ /* 0x000ff00000041860 */
[C---:B---3--:R-:W-:Y:S08]  /*4bb0*/  HMMA.16816.F32.BF16 R92, R24.reuse, R70, R92 ;  /* 0x00000046185c723c */ /* 0x048ff0000004185c */
[C---:B------:R-:W-:Y:S08]  /*4bc0*/  HMMA.16816.F32.BF16 R60, R24.reuse, R42, R60 ;  /* 0x0000002a183c723c */ /* 0x040ff0000004183c */
[C---:B------:R-:W-:Y:S08]  /*4bd0*/  HMMA.16816.F32.BF16 R56, R24.reuse, R38, R56 ;  /* 0x000000261838723c */ /* 0x040ff00000041838 */
[----:B------:R-:W-:Y:S01]  /*4be0*/  HMMA.16816.F32.BF16 R64, R24, R74, R64 ;  /* 0x0000004a1840723c */ /* 0x000fe20000041840 */
[----:B------:R-:W2:Y:S07]  /*4bf0*/  LDSM.16.M88.4 R24, [R107+0x4000] ;  /* 0x004000006b18783b */ /* 0x000eae0000000200 */
[C---:B------:R-:W-:Y:S01]  /*4c00*/  HMMA.16816.F32.BF16 R52, R12.reuse, R70, R52 ;  /* 0x000000460c34723c */ /* 0x040fe20000041834 */
[----:B------:R-:W-:Y:S07]  /*4c10*/  LDSM.16.M88.4 R68, [R111+0x17000] ;  /* 0x017000006f44783b */ /* 0x000fee0000000200 */
[C---:B------:R-:W-:Y:S01]  /*4c20*/  HMMA.16816.F32.BF16 R48, R12.reuse, R42, R48 ;  /* 0x0000002a0c30723c */ /* 0x040fe20000041830 */
[----:B------:R-:W-:Y:S07]  /*4c30*/  LDSM.16.M88.4 R40, [R109+0x14000] ;  /* 0x014000006d28783b */ /* 0x000fee0000000200 */
[C---:B------:R-:W-:Y:S01]  /*4c40*/  HMMA.16816.F32.BF16 R44, R12.reuse, R38, R44 ;  /* 0x000000260c2c723c */ /* 0x040fe2000004182c */
[----:B------:R-:W-:Y:S07]  /*4c50*/  LDSM.16.M88.4 R36, [R111+0x15000] ;  /* 0x015000006f24783b */ /* 0x000fee0000000200 */
[----:B------:R-:W-:Y:S01]  /*4c60*/  HMMA.16816.F32.BF16 R96, R12, R74, R96 ;  /* 0x0000004a0c60723c */ /* 0x000fe20000041860 */
[----:B------:R-:W3:Y:S04]  /*4c70*/  LDSM.16.M88.4 R12, [R108+0x4000] ;  /* 0x004000006c0c783b */ /* 0x000ee80000000200 */
[----:B------:R-:W-:Y:S03]  /*4c80*/  LDSM.16.M88.4 R72, [R112+0x4000] ;  /* 0x004000007048783b */ /* 0x000fe60000000200 */
[C---:B-1----:R-:W-:Y:S08]  /*4c90*/  HMMA.16816.F32.BF16 R92, R20.reuse, R80, R92 ;  /* 0x00000050145c723c */ /* 0x042ff0000004185c */
[C---:B------:R-:W-:Y:S08]  /*4ca0*/  HMMA.16816.F32.BF16 R60, R20.reuse, R28, R60 ;  /* 0x0000001c143c723c */ /* 0x040ff0000004183c */
[C---:B------:R-:W-:Y:S08]  /*4cb0*/  HMMA.16816.F32.BF16 R56, R20.reuse, R32, R56 ;  /* 0x000000201438723c */ /* 0x040ff00000041838 */
[----:B------:R-:W-:Y:S01]  /*4cc0*/  HMMA.16816.F32.BF16 R64, R20, R84, R64 ;  /* 0x000000541440723c */ /* 0x000fe20000041840 */
[----:B------:R-:W1:Y:S07]  /*4cd0*/  LDSM.16.M88.4 R20, [R111+0x16000] ;  /* 0x016000006f14783b */ /* 0x000e6e0000000200 */
[C---:B------:R-:W-:Y:S08]  /*4ce0*/  HMMA.16816.F32.BF16 R52, R88.reuse, R80, R52 ;  /* 0x000000505834723c */ /* 0x040ff00000041834 */
[C---:B------:R-:W-:Y:S08]  /*4cf0*/  HMMA.16816.F32.BF16 R48, R88.reuse, R28, R48 ;  /* 0x0000001c5830723c */ /* 0x040ff00000041830 */
[C---:B------:R-:W-:Y:S08]  /*4d00*/  HMMA.16816.F32.BF16 R44, R88.reuse, R32, R44 ;  /* 0x00000020582c723c */ /* 0x040ff0000004182c */
[----:B------:R-:W-:Y:S08]  /*4d10*/  HMMA.16816.F32.BF16 R96, R88, R84, R96 ;  /* 0x000000545860723c */ /* 0x000ff00000041860 */
[C---:B--2---:R-:W-:Y:S08]  /*4d20*/  HMMA.16816.F32.BF16 R92, R24.reuse, R82, R92 ;  /* 0x00000052185c723c */ /* 0x044ff0000004185c */
[C---:B------:R-:W-:Y:S08]  /*4d30*/  HMMA.16816.F32.BF16 R60, R24.reuse, R30, R60 ;  /* 0x0000001e183c723c */ /* 0x040ff0000004183c */
[C---:B------:R-:W-:Y:S08]  /*4d40*/  HMMA.16816.F32.BF16 R56, R24.reuse, R34, R56 ;  /* 0x000000221838723c */ /* 0x040ff00000041838 */
[----:B------:R-:W-:Y:S01]  /*4d50*/  HMMA.16816.F32.BF16 R64, R24, R86, R64 ;  /* 0x000000561840723c */ /* 0x000fe20000041840 */
[----:B------:R-:W2:Y:S07]  /*4d60*/  LDSM.16.M88.4 R24, [R114+0x4000] ;  /* 0x004000007218783b */ /* 0x000eae0000000200 */
[C---:B---3--:R-:W-:Y:S08]  /*4d70*/  HMMA.16816.F32.BF16 R52, R12.reuse, R82, R52 ;  /* 0x000000520c34723c */ /* 0x048ff00000041834 */
[C---:B------:R-:W-:Y:S08]  /*4d80*/  HMMA.16816.F32.BF16 R48, R12.reuse, R30, R48 ;  /* 0x0000001e0c30723c */ /* 0x040ff00000041830 */
[C---:B------:R-:W-:Y:S08]  /*4d90*/  HMMA.16816.F32.BF16 R44, R12.reuse, R34, R44 ;  /* 0x000000220c2c723c */ /* 0x040ff0000004182c */
[----:B------:R-:W-:Y:S01]  /*4da0*/  HMMA.16816.F32.BF16 R96, R12, R86, R96 ;  /* 0x000000560c60723c */ /* 0x000fe20000041860 */
[----:B------:R-:W3:Y:S04]  /*4db0*/  LDSM.16.M88.4 R12, [R113+0x4000] ;  /* 0x00400000710c783b */ /* 0x000ee80000000200 */
[----:B------:R-:W-:Y:S03]  /*4dc0*/  BAR.SYNC.DEFER_BLOCKING 0x0 ;  /* 0x0000000000007b1d */ /* 0x000fe60000010000 */
[C---:B------:R-:W-:Y:S08]  /*4dd0*/  HMMA.16816.F32.BF16 R92, R16.reuse, R40, R92 ;  /* 0x00000028105c723c */ /* 0x040ff0000004185c */
[C---:B------:R-:W-:Y:S08]  /*4de0*/  HMMA.16816.F32.BF16 R60, R16.reuse, R36, R60 ;  /* 0x00000024103c723c */ /* 0x040ff0000004183c */
[C---:B-1----:R-:W-:Y:S01]  /*4df0*/  HMMA.16816.F32.BF16 R56, R16.reuse, R20, R56 ;  /* 0x000000141038723c */ /* 0x042fe20000041838 */
[----:B------:R-:W-:Y:S01]  /*4e00*/  @!PT LDS RZ, [RZ] ;  /* 0x00000000fffff984 */ /* 0x000fe20000000800 */
[----:B------:R-:W-:Y:S01]  /*4e10*/  @!PT LDS RZ, [RZ] ;  /* 0x00000000fffff984 */ /* 0x000fe20000000800 */
[----:B------:R-:W-:Y:S01]  /*4e20*/  @!PT LDS RZ, [RZ] ;  /* 0x00000000fffff984 */ /* 0x000fe20000000800 */
[----:B------:R1:W-:Y:S07]  /*4e30*/  LDGSTS.E.BYPASS.128 [R10+0x4000], [R116.64+-0x700], !PT ;  /* 0x04000900740a7fae */ /* 0x0003ee000f901c44 */
[----:B------:R-:W-:Y:S01]  /*4e40*/  HMMA.16816.F32.BF16 R64, R16, R68, R64 ;  /* 0x000000441040723c */ /* 0x000fe20000041840 */
[----:B------:R1:W-:Y:S04]  /*4e50*/  LDGSTS.E.BYPASS.128 [R10+0x4800], [R118.64+-0x700], !PT ;  /* 0x04800900760a7fae */ /* 0x0003e8000f901c44 */
[----:B------:R1:W-:Y:S03]  /*4e60*/  LDGSTS.E.BYPASS.128 [R10+0x5000], [R120.64+-0x700], !PT ;  /* 0x05000900780a7fae */ /* 0x0003e6000f901c44 */
[C---:B--2---:R-:W-:Y:S01]  /*4e70*/  HMMA.16816.F32.BF16 R92, R24.reuse, R42, R92 ;  /* 0x0000002a185c723c */ /* 0x044fe2000004185c */
[----:B------:R1:W-:Y:S04]  /*4e80*/  LDGSTS.E.BYPASS.128 [R10+0x5800], [R122.64+-0x700], !PT ;  /* 0x058009007a0a7fae */ /* 0x0003e8000f901c44 */
[----:B------:R1:W-:Y:S03]  /*4e90*/  LDGSTS.E.BYPASS.128 [R10+0x6000], [R124.64+-0x700], !PT ;  /* 0x060009007c0a7fae */ /* 0x0003e6000f901c44 */
[C---:B------:R-:W-:Y:S01]  /*4ea0*/  HMMA.16816.F32.BF16 R60, R24.reuse, R38, R60 ;  /* 0x00000026183c723c */ /* 0x040fe2000004183c */
[----:B------:R1:W-:Y:S04]  /*4eb0*/  LDGSTS.E.BYPASS.128 [R10+0x6800], [R126.64+-0x700], !PT ;  /* 0x068009007e0a7fae */ /* 0x0003e8000f901c44 */
[----:B------:R1:W-:Y:S03]  /*4ec0*/  LDGSTS.E.BYPASS.128 [R10+0x7000], [R128.64+-0x700], !PT ;  /* 0x07000900800a7fae */ /* 0x0003e6000f901c44 */
[C---:B------:R-:W-:Y:S01]  /*4ed0*/  HMMA.16816.F32.BF16 R56, R24.reuse, R22, R56 ;  /* 0x000000161838723c */ /* 0x040fe20000041838 */
[----:B------:R1:W-:Y:S04]  /*4ee0*/  LDGSTS.E.BYPASS.128 [R10+0x7800], [R130.64+-0x700], !PT ;  /* 0x07800900820a7fae */ /* 0x0003e8000f901c44 */
[----:B------:R-:W0:Y:S03]  /*4ef0*/  LDGDEPBAR ;  /* 0x00000000000079af */ /* 0x000e260000000000 */
[----:B------:R-:W-:Y:S01]  /*4f00*/  HMMA.16816.F32.BF16 R64, R24, R70, R64 ;  /* 0x000000461840723c */ /* 0x000fe20000041840 */
[----:B------:R1:W-:Y:S01]  /*4f10*/  LDGSTS.E.BYPASS.128 [R10+0x14000], [R132.64+-0x700], !PT ;  /* 0x14000900840a7fae */ /* 0x0003e2000f901c44 */
[----:B------:R-:W-:-:S02]  /*4f20*/  F2FP.BF16.PACK_AB R92, R93, R92 ;  /* 0x0000005c5d5c723e */ /* 0x000fc400000010ff */
[----:B------:R-:W-:Y:S01]  /*4f30*/  F2FP.BF16.PACK_AB R94, R95, R94 ;  /* 0x0000005e5f5e723e */ /* 0x000fe200000010ff */
[----:B------:R1:W-:Y:S03]  /*4f40*/  LDGSTS.E.BYPASS.128 [R10+0x14800], [R134.64+-0x700], !PT ;  /* 0x14800900860a7fae */ /* 0x0003e6000f901c44 */
[C---:B------:R-:W-:Y:S01]  /*4f50*/  HMMA.16816.F32.BF16 R52, R72.reuse, R40, R52 ;  /* 0x000000284834723c */ /* 0x040fe20000041834 */
[----:B------:R1:W-:Y:S01]  /*4f60*/  LDGSTS.E.BYPASS.128 [R10+0x15000], [R136.64+-0x700], !PT ;  /* 0x15000900880a7fae */ /* 0x0003e2000f901c44 */
[----:B------:R-:W-:Y:S02]  /*4f70*/  F2FP.BF16.PACK_AB R60, R61, R60 ;  /* 0x0000003c3d3c723e */ /* 0x000fe400000010ff */
[----:B------:R-:W-:Y:S01]  /*4f80*/  F2FP.BF16.PACK_AB R62, R63, R62 ;  /* 0x0000003e3f3e723e */ /* 0x000fe200000010ff */
[----:B------:R1:W-:Y:S03]  /*4f90*/  LDGSTS.E.BYPASS.128 [R10+0x15800], [R138.64+-0x700], !PT ;  /* 0x158009008a0a7fae */ /* 0x0003e6000f901c44 */
        /* <DEDUP_REMOVED lines=11> */
[----:B------:R-:W0:Y:S07]  /*5050*/  LDGDEPBAR ;  /* 0x00000000000079af */ /* 0x000e2e0000000000 */
[C---:B---3--:R-:W-:Y:S08]  /*5060*/  HMMA.16816.F32.BF16 R52, R12.reuse, R42, R52 ;  /* 0x0000002a0c34723c */ /* 0x048ff00000041834 */
[C---:B------:R-:W-:Y:S08]  /*5070*/  HMMA.16816.F32.BF16 R48, R12.reuse, R38, R48 ;  /* 0x000000260c30723c */ /* 0x040ff00000041830 */
[----:B------:R-:W-:Y:S01]  /*5080*/  HMMA.16816.F32.BF16 R44, R12, R22, R44 ;  /* 0x000000160c2c723c */ /* 0x000fe2000004182c */
[----:B------:R-:W-:-:S04]  /*5090*/  DEPBAR.LE SB0, 0x0 ;  /* 0x000080000000791a */ /* 0x000fc80000000000 */
[----:B------:R-:W-:Y:S03]  /*50a0*/  BAR.SYNC.DEFER_BLOCKING 0x0 ;  /* 0x0000000000007b1d */ /* 0x000fe60000010000 */
[----:B------:R-:W-:Y:S01]  /*50b0*/  HMMA.16816.F32.BF16 R96, R12, R70, R96 ;  /* 0x000000460c60723c */ /* 0x000fe20000041860 */
[----:B------:R-:W-:Y:S02]  /*50c0*/  F2FP.BF16.PACK_AB R52, R53, R52 ;  /* 0x000000343534723e */ /* 0x000fe400000010ff */
[----:B------:R-:W-:-:S04]  /*50d0*/  F2FP.BF16.PACK_AB R54, R55, R54 ;  /* 0x000000363736723e */ /* 0x000fc800000010ff */
[----:B------:R-:W-:Y:S02]  /*50e0*/  LOP3.LUT R13, R6, 0xf8, RZ, 0xc0, !PT ;  /* 0x000000f8060d7812 */ /* 0x000fe400078ec0ff */
[----:B------:R-:W-:Y:S02]  /*50f0*/  F2FP.BF16.PACK_AB R48, R49, R48 ;  /* 0x000000303130723e */ /* 0x000fe400000010ff */
[----:B------:R-:W-:Y:S01]  /*5100*/  F2FP.BF16.PACK_AB R50, R51, R50 ;  /* 0x000000323332723e */ /* 0x000fe200000010ff */
[----:B------:R-:W-:Y:S01]  /*5110*/  IMAD.IADD R13, R0, 0x1, R13 ;  /* 0x00000001000d7824 */ /* 0x000fe200078e020d */
[C---:B------:R-:W-:Y:S02]  /*5120*/  LOP3.LUT R0, R3.reuse, 0x20, RZ, 0xfc, !PT ;  /* 0x0000002003007812 */ /* 0x040fe400078efcff */
[----:B------:R-:W-:Y:S01]  /*5130*/  LOP3.LUT R3, R3, 0x30, RZ, 0xfc, !PT ;  /* 0x0000003003037812 */ /* 0x000fe200078efcff */
[----:B-1----:R-:W-:Y:S01]  /*5140*/  IMAD.SHL.U32 R10, R13, 0x2, RZ ;  /* 0x000000020d0a7824 */ /* 0x002fe200078e00ff */
[----:B------:R-:W-:-:S02]  /*5150*/  F2FP.BF16.PACK_AB R44, R45, R44 ;  /* 0x0000002c2d2c723e */ /* 0x000fc400000010ff */
[----:B------:R-:W-:Y:S01]  /*5160*/  F2FP.BF16.PACK_AB R46, R47, R46 ;  /* 0x0000002e2f2e723e */ /* 0x000fe200000010ff */
[----:B------:R-:W-:Y:S01]  /*5170*/  STS [R7], R92 ;  /* 0x0000005c07007388 */ /* 0x000fe20000000800 */
[----:B------:R-:W-:-:S03]  /*5180*/  ISETP.LT.AND P3, PT, R0, 0x4d, !P0 ;  /* 0x0000004d0000780c */ /* 0x000fc60004761270 */
[----:B------:R-:W-:Y:S01]  /*5190*/  F2FP.BF16.PACK_AB R96, R97, R96 ;  /* 0x000000606160723e */ /* 0x000fe200000010ff */
[----:B------:R-:W-:Y:S01]  /*51a0*/  STS [R9+0x400], R94 ;  /* 0x0004005e09007388 */ /* 0x000fe20000000800 */
[----:B------:R-:W-:Y:S02]  /*51b0*/  F2FP.BF16.PACK_AB R98, R99, R98 ;  /* 0x000000626362723e */ /* 0x000fe400000010ff */
[----:B------:R-:W-:Y:S01]  /*51c0*/  ISETP.LT.AND P0, PT, R3, 0x4d, !P0 ;  /* 0x0000004d0300780c */ /* 0x000fe20004701270 */
[----:B------:R-:W-:Y:S01]  /*51d0*/  STS [R7+0x20], R60 ;  /* 0x0000203c07007388 */ /* 0x000fe20000000800 */
[----:B------:R-:W-:-:S03]  /*51e0*/  IADD3 R6, R8, 0x18000, RZ ;  /* 0x0001800008067810 */ /* 0x000fc60007ffe0ff */
[----:B------:R-:W-:Y:S04]  /*51f0*/  STS [R9+0x420], R62 ;  /* 0x0004203e09007388 */ /* 0x000fe80000000800 */
[----:B------:R-:W-:Y:S04]  /*5200*/  STS [R7+0x40], R56 ;  /* 0x0000403807007388 */ /* 0x000fe80000000800 */
[----:B------:R-:W-:Y:S04]  /*5210*/  STS [R9+0x440], R58 ;  /* 0x0004403a09007388 */ /* 0x000fe80000000800 */
[----:B------:R-:W-:Y:S04]  /*5220*/  STS [R7+0x60], R64 ;  /* 0x0000604007007388 */ /* 0x000fe80000000800 */
[----:B------:R-:W-:Y:S04]  /*5230*/  STS [R9+0x460], R66 ;  /* 0x0004604209007388 */ /* 0x000fe80000000800 */
[----:B------:R-:W-:Y:S06]  /*5240*/  BAR.SYNC.DEFER_BLOCKING 0x0 ;  /* 0x0000000000007b1d */ /* 0x000fec0000010000 */
[----:B------:R-:W1:Y:S04]  /*5250*/  LDS.128 R12, [R11] ;  /* 0x000000000b0c7984 */ /* 0x000e680000000c00 */
[----:B------:R-:W2:Y:S04]  /*5260*/  LDS.128 R16, [R10+0x800] ;  /* 0x000800000a107984 */ /* 0x000ea80000000c00 */
[----:B------:R-:W-:Y:S06]  /*5270*/  BAR.SYNC.DEFER_BLOCKING 0x0 ;  /* 0x0000000000007b1d */ /* 0x000fec0000010000 */
[----:B------:R-:W-:Y:S04]  /*5280*/  STS [R7], R52 ;  /* 0x0000003407007388 */ /* 0x000fe80000000800 */
[----:B------:R-:W-:Y:S04]  /*5290*/  STS [R9+0x400], R54 ;  /* 0x0004003609007388 */ /* 0x000fe80000000800 */
[----:B------:R-:W-:Y:S04]  /*52a0*/  STS [R7+0x20], R48 ;  /* 0x0000203007007388 */ /* 0x000fe80000000800 */
[----:B------:R-:W-:Y:S04]  /*52b0*/  STS [R9+0x420], R50 ;  /* 0x0004203209007388 */ /* 0x000fe80000000800 */
[----:B------:R-:W-:Y:S04]  /*52c0*/  STS [R7+0x40], R44 ;  /* 0x0000402c07007388 */ /* 0x000fe80000000800 */
[----:B------:R-:W-:Y:S04]  /*52d0*/  STS [R9+0x440], R46 ;  /* 0x0004402e09007388 */ /* 0x000fe80000000800 */
[----:B------:R-:W-:Y:S04]  /*52e0*/  STS [R7+0x60], R96 ;  /* 0x0000606007007388 */ /* 0x000fe80000000800 */
[----:B------:R3:W-:Y:S04]  /*52f0*/  STS [R9+0x460], R98 ;  /* 0x0004606209007388 */ /* 0x0007e80000000800 */
[----:B------:R-:W-:Y:S01]  /*5300*/  BAR.SYNC.DEFER_BLOCKING 0x0 ;  /* 0x0000000000007b1d */ /* 0x000fe20000010000 */
[----:B---3--:R-:W-:-:S04]  /*5310*/  IMAD.MOV.U32 R9, RZ, RZ, 0x2 ;  /* 0x00000002ff097424 */ /* 0x008fc800078e00ff */
[----:B------:R-:W-:-:S04]  /*5320*/  IMAD.WIDE R2, R8, R9, c[0x0][0x170] ;  /* 0x00005c0008027625 */ /* 0x000fc800078e0209 */
[----:B------:R-:W-:-:S04]  /*5330*/  IMAD.WIDE R4, R4, R9, c[0x0][0x170] ;  /* 0x00005c0004047625 */ /* 0x000fc800078e0209 */
[----:B------:R-:W-:Y:S01]  /*5340*/  IMAD.WIDE R6, R6, R9, c[0x0][0x170] ;  /* 0x00005c0006067625 */ /* 0x000fe200078e0209 */
[----:B------:R-:W3:Y:S04]  /*5350*/  LDS.128 R20, [R11] ;  /* 0x000000000b147984 */ /* 0x000ee80000000c00 */
[----:B-1----:R1:W-:Y:S04]  /*5360*/  @P1 STG.E.128 [R2.64], R12 ;  /* 0x0000000c02001986 */ /* 0x0023e8000c101d04 */
[----:B--2---:R1:W-:Y:S04]  /*5370*/  @P2 STG.E.128 [R4.64], R16 ;  /* 0x0000001004002986 */ /* 0x0043e8000c101d04 */
[----:B---3--:R1:W-:Y:S01]  /*5380*/  @P3 STG.E.128 [R6.64], R20 ;  /* 0x0000001406003986 */ /* 0x0083e2000c101d04 */
[----:B------:R-:W-:Y:S05]  /*5390*/  @!P0 EXIT ;  /* 0x000000000000894d */ /* 0x000fea0003800000 */
[----:B-1----:R-:W1:Y:S01]  /*53a0*/  LDS.128 R4, [R10+0x800] ;  /* 0x000800000a047984 */ /* 0x002e620000000c00 */
[----:B------:R-:W-:-:S05]  /*53b0*/  IADD3 R2, R8, 0x24000, RZ ;  /* 0x0002400008027810 */ /* 0x000fca0007ffe0ff */
[----:B------:R-:W-:-:S05]  /*53c0*/  IMAD.WIDE R2, R2, R9, c[0x0][0x170] ;  /* 0x00005c0002027625 */ /* 0x000fca00078e0209 */
[----:B-1----:R-:W-:Y:S01]  /*53d0*/  STG.E.128 [R2.64], R4 ;  /* 0x0000000402007986 */ /* 0x002fe2000c101d04 */
[----:B------:R-:W-:Y:S05]  /*53e0*/  EXIT ;  /* 0x000000000000794d */ /* 0x000fea0003800000 */
.L_x_0:
[----:B------:R-:W-:-:S00]  /*53f0*/  BRA `(.L_x_0) ;  /* 0xfffffff000007947 */ /* 0x000fc0000383ffff */
[----:B------:R-:W-:-:S00]  /*5400*/  NOP ;  /* 0x0000000000007918 */ /* 0x000fc00000000000 */
[----:B------:R-:W-:-:S00]  /*5410*/  NOP ;  /* 0x0000000000007918 */ /* 0x000fc00000000000 */
[----:B------:R-:W-:-:S00]  /*5420*/  NOP ;  /* 0x0000000000007918 */ /* 0x000fc00000000000 */
[----:B------:R-:W-:-:S00]  /*5430*/  NOP ;  /* 0x0000000000007918 */ /* 0x000fc00000000000 */
[----:B------:R-:W-:-:S00]  /*5440*/  NOP ;  /* 0x0000000000007918 */ /* 0x000fc00000000000 */
[----:B------:R-:W-:-:S00]  /*5450*/  NOP ;  /* 0x0000000000007918 */ /* 0x000fc00000000000 */
[----:B------:R-:W-:-:S00]  /*5460*/  NOP ;  /* 0x0000000000007918 */ /* 0x000fc00000000000 */
[----:B------:R-:W-:-:S00]  /*5470*/  NOP ;  /* 0x0000000000007918 */ /* 0x000fc00000000000 */
.L_x_1:


//--------------------- .nv.shared.triton_mm      --------------------------
	.section	.nv.shared.triton_mm,"aw",@nobits
	.sectionflags	@""
	.align	16
